//
// Generated by NVIDIA NVVM Compiler
//
// Compiler Build ID: CL-36424714
// Cuda compilation tools, release 13.0, V13.0.88
// Based on NVVM 20.0.0
//

.version 9.0
.target sm_100
.address_size 64

	// .globl	_Z15beamform_structP8ANTENNASPfP6float4jjj
// _ZZ15beamform_structP8ANTENNASPfP6float4jjjE5beams has been demoted
// _ZZ15beamform_sharedP5char4PfP6float4jjjE6shared has been demoted
// _ZZ15beamform_sharedP5char4PfP6float4jjjE5beams has been demoted
// _ZZ13beamform_timeP5char4PfS1_jjjE6shared has been demoted
// _ZZ13beamform_timeP5char4PfS1_jjjE12phase_shifts has been demoted

.visible .entry _Z15beamform_structP8ANTENNASPfP6float4jjj(
	.param .u64 .ptr .align 1 _Z15beamform_structP8ANTENNASPfP6float4jjj_param_0,
	.param .u64 .ptr .align 1 _Z15beamform_structP8ANTENNASPfP6float4jjj_param_1,
	.param .u64 .ptr .align 1 _Z15beamform_structP8ANTENNASPfP6float4jjj_param_2,
	.param .u32 _Z15beamform_structP8ANTENNASPfP6float4jjj_param_3,
	.param .u32 _Z15beamform_structP8ANTENNASPfP6float4jjj_param_4,
	.param .u32 _Z15beamform_structP8ANTENNASPfP6float4jjj_param_5
)
{
	.local .align 4 .b8 	__local_depot0[64];
	.reg .b64 	%SP;
	.reg .b64 	%SPL;
	.reg .pred 	%p<8>;
	.reg .b16 	%rs<9>;
	.reg .b32 	%r<131>;
	.reg .b32 	%f<93>;
	.reg .b64 	%rd<57>;
	// demoted variable
	.shared .align 4 .b8 _ZZ15beamform_structP8ANTENNASPfP6float4jjjE5beams[8192];
	mov.u64 	%SPL, __local_depot0;
	ld.param.u64 	%rd17, [_Z15beamform_structP8ANTENNASPfP6float4jjj_param_2];
	ld.param.u32 	%r47, [_Z15beamform_structP8ANTENNASPfP6float4jjj_param_3];
	ld.param.u32 	%r49, [_Z15beamform_structP8ANTENNASPfP6float4jjj_param_5];
	add.u64 	%rd1, %SPL, 0;
	mov.u32 	%r122, %ctaid.x;
	setp.ge.u32 	%p1, %r122, %r47;
	@%p1 bra 	$L__BB0_11;
	ld.param.u32 	%r120, [_Z15beamform_structP8ANTENNASPfP6float4jjj_param_4];
	ld.param.u64 	%rd55, [_Z15beamform_structP8ANTENNASPfP6float4jjj_param_1];
	cvta.to.global.u64 	%rd2, %rd17;
	cvta.to.global.u64 	%rd19, %rd55;
	mov.u32 	%r2, %tid.x;
	mov.u32 	%r3, %ntid.x;
	shr.u32 	%r4, %r120, 2;
	mul.lo.s32 	%r5, %r49, %r120;
	mul.lo.s32 	%r50, %r122, %r3;
	shl.b32 	%r51, %r2, 2;
	mov.u32 	%r52, _ZZ15beamform_structP8ANTENNASPfP6float4jjjE5beams;
	add.s32 	%r6, %r52, %r51;
	shl.b32 	%r7, %r3, 2;
	add.s32 	%r8, %r6, %r7;
	add.s32 	%r9, %r8, %r7;
	add.s32 	%r10, %r9, %r7;
	add.s32 	%r11, %r10, %r7;
	add.s32 	%r12, %r11, %r7;
	add.s32 	%r13, %r12, %r7;
	add.s32 	%r14, %r13, %r7;
	add.s32 	%r15, %r14, %r7;
	add.s32 	%r16, %r15, %r7;
	add.s32 	%r17, %r16, %r7;
	add.s32 	%r18, %r17, %r7;
	add.s32 	%r19, %r18, %r7;
	add.s32 	%r20, %r19, %r7;
	add.s32 	%r21, %r20, %r7;
	add.s32 	%r53, %r50, %r2;
	add.s32 	%r54, %r53, %r50;
	add.s32 	%r55, %r54, %r50;
	add.s32 	%r56, %r55, %r50;
	mul.wide.u32 	%rd20, %r56, 4;
	add.s64 	%rd3, %rd19, %rd20;
	add.s32 	%r57, %r56, %r50;
	mul.wide.u32 	%rd21, %r57, 4;
	add.s64 	%rd4, %rd19, %rd21;
	add.s32 	%r58, %r57, %r50;
	mul.wide.u32 	%rd22, %r58, 4;
	add.s64 	%rd5, %rd19, %rd22;
	add.s32 	%r59, %r58, %r50;
	mul.wide.u32 	%rd23, %r59, 4;
	add.s64 	%rd6, %rd19, %rd23;
	add.s32 	%r60, %r59, %r50;
	mul.wide.u32 	%rd24, %r60, 4;
	add.s64 	%rd7, %rd19, %rd24;
	add.s32 	%r61, %r60, %r50;
	mul.wide.u32 	%rd25, %r61, 4;
	add.s64 	%rd8, %rd19, %rd25;
	add.s32 	%r62, %r61, %r50;
	mul.wide.u32 	%rd26, %r62, 4;
	add.s64 	%rd9, %rd19, %rd26;
	add.s32 	%r63, %r62, %r50;
	mul.wide.u32 	%rd27, %r63, 4;
	add.s64 	%rd10, %rd19, %rd27;
	add.s32 	%r64, %r63, %r50;
	mul.wide.u32 	%rd28, %r64, 4;
	add.s64 	%rd11, %rd19, %rd28;
	add.s32 	%r65, %r64, %r50;
	mul.wide.u32 	%rd29, %r65, 4;
	add.s64 	%rd12, %rd19, %rd29;
	add.s32 	%r66, %r65, %r50;
	mul.wide.u32 	%rd30, %r66, 4;
	add.s64 	%rd13, %rd19, %rd30;
	add.s32 	%r67, %r66, %r50;
	mul.wide.u32 	%rd31, %r67, 4;
	add.s64 	%rd14, %rd19, %rd31;
	shl.b32 	%r22, %r3, 4;
	shl.b32 	%r23, %r3, 3;
	mul.lo.s32 	%r24, %r3, 12;
	shl.b32 	%r25, %r5, 2;
	shl.b32 	%r26, %r5, 1;
	mul.lo.s32 	%r27, %r5, 3;
$L__BB0_2:
	setp.ge.u32 	%p2, %r2, %r49;
	bar.sync 	0;
	@%p2 bra 	$L__BB0_10;
	mov.u32 	%r123, %r2;
$L__BB0_4:
	ld.param.u32 	%r121, [_Z15beamform_structP8ANTENNASPfP6float4jjj_param_4];
	ld.param.u64 	%rd54, [_Z15beamform_structP8ANTENNASPfP6float4jjj_param_0];
	setp.lt.u32 	%p3, %r121, 4;
	mov.b32 	%r68, 0;
	st.shared.u32 	[%r6], %r68;
	st.shared.u32 	[%r8], %r68;
	st.shared.u32 	[%r9], %r68;
	st.shared.u32 	[%r10], %r68;
	st.shared.u32 	[%r11], %r68;
	st.shared.u32 	[%r12], %r68;
	st.shared.u32 	[%r13], %r68;
	st.shared.u32 	[%r14], %r68;
	st.shared.u32 	[%r15], %r68;
	st.shared.u32 	[%r16], %r68;
	st.shared.u32 	[%r17], %r68;
	st.shared.u32 	[%r18], %r68;
	st.shared.u32 	[%r19], %r68;
	st.shared.u32 	[%r20], %r68;
	st.shared.u32 	[%r21], %r68;
	add.s32 	%r69, %r21, %r7;
	st.shared.u32 	[%r69], %r68;
	bar.sync 	0;
	mad.lo.s32 	%r70, %r122, %r49, %r123;
	cvta.to.global.u64 	%rd32, %rd54;
	mul.wide.u32 	%rd33, %r70, 64;
	add.s64 	%rd34, %rd32, %rd33;
	ld.global.u32 	%r71, [%rd34];
	ld.global.u32 	%r72, [%rd34+4];
	ld.global.u32 	%r73, [%rd34+8];
	ld.global.u32 	%r74, [%rd34+12];
	ld.global.u32 	%r75, [%rd34+16];
	ld.global.u32 	%r76, [%rd34+20];
	ld.global.u32 	%r77, [%rd34+24];
	ld.global.u32 	%r78, [%rd34+28];
	ld.global.u32 	%r79, [%rd34+32];
	ld.global.u32 	%r80, [%rd34+36];
	ld.global.u32 	%r81, [%rd34+40];
	ld.global.u32 	%r82, [%rd34+44];
	ld.global.u32 	%r83, [%rd34+48];
	ld.global.u32 	%r84, [%rd34+52];
	ld.global.u32 	%r85, [%rd34+56];
	ld.global.u32 	%r86, [%rd34+60];
	st.local.u32 	[%rd1], %r71;
	st.local.u32 	[%rd1+4], %r72;
	st.local.u32 	[%rd1+8], %r73;
	st.local.u32 	[%rd1+12], %r74;
	st.local.u32 	[%rd1+16], %r75;
	st.local.u32 	[%rd1+20], %r76;
	st.local.u32 	[%rd1+24], %r77;
	st.local.u32 	[%rd1+28], %r78;
	st.local.u32 	[%rd1+32], %r79;
	st.local.u32 	[%rd1+36], %r80;
	st.local.u32 	[%rd1+40], %r81;
	st.local.u32 	[%rd1+44], %r82;
	st.local.u32 	[%rd1+48], %r83;
	st.local.u32 	[%rd1+52], %r84;
	st.local.u32 	[%rd1+56], %r85;
	st.local.u32 	[%rd1+60], %r86;
	@%p3 bra 	$L__BB0_9;
	mov.b32 	%r124, 0;
$L__BB0_6:
	mul.wide.u32 	%rd35, %r124, 4;
	add.s64 	%rd36, %rd1, %rd35;
	ld.local.u32 	%r89, [%rd36];
	ld.local.u32 	%r90, [%rd36+32];
	bfe.s32 	%r91, %r90, 0, 8;
	cvt.s8.s32 	%rs1, %r91;
	bfe.s32 	%r92, %r90, 8, 8;
	cvt.s8.s32 	%rs2, %r92;
	bfe.s32 	%r93, %r90, 16, 8;
	cvt.s8.s32 	%rs3, %r93;
	bfe.s32 	%r94, %r90, 24, 8;
	cvt.s8.s32 	%rs4, %r94;
	mad.lo.s32 	%r31, %r124, %r49, %r123;
	bfe.s32 	%r95, %r89, 24, 8;
	cvt.s8.s32 	%rs5, %r95;
	mul.wide.s16 	%r96, %rs5, %rs5;
	cvt.rn.f32.u32 	%f1, %r96;
	cvt.rn.f32.s16 	%f2, %rs4;
	bfe.s32 	%r97, %r89, 0, 8;
	cvt.s8.s32 	%rs6, %r97;
	mul.wide.s16 	%r98, %rs6, %rs6;
	cvt.rn.f32.u32 	%f3, %r98;
	cvt.rn.f32.s16 	%f4, %rs1;
	bfe.s32 	%r99, %r89, 8, 8;
	cvt.s8.s32 	%rs7, %r99;
	mul.wide.s16 	%r100, %rs7, %rs7;
	cvt.rn.f32.u32 	%f5, %r100;
	cvt.rn.f32.s16 	%f6, %rs2;
	bfe.s32 	%r101, %r89, 16, 8;
	cvt.s8.s32 	%rs8, %r101;
	mul.wide.s16 	%r102, %rs8, %rs8;
	cvt.rn.f32.u32 	%f7, %r102;
	cvt.rn.f32.s16 	%f8, %rs3;
	mov.b32 	%r125, 0;
	mov.u32 	%r126, %r27;
	mov.u32 	%r127, %r26;
	mov.u32 	%r128, %r5;
	mov.u32 	%r129, %r6;
	mov.u32 	%r130, %r125;
$L__BB0_7:
	shr.u32 	%r103, %r125, 2;
	add.s32 	%r104, %r31, %r103;
	mul.wide.u32 	%rd37, %r104, 16;
	add.s64 	%rd38, %rd2, %rd37;
	ld.global.v4.f32 	{%f9, %f10, %f11, %f12}, [%rd38];
	mul.f32 	%f13, %f12, %f2;
	fma.rn.f32 	%f14, %f13, %f13, %f1;
	mul.f32 	%f15, %f9, %f4;
	fma.rn.f32 	%f16, %f15, %f15, %f3;
	mul.f32 	%f17, %f10, %f6;
	fma.rn.f32 	%f18, %f17, %f17, %f5;
	mul.f32 	%f19, %f11, %f8;
	fma.rn.f32 	%f20, %f19, %f19, %f7;
	add.f32 	%f21, %f16, %f14;
	add.f32 	%f22, %f18, %f21;
	add.f32 	%f23, %f20, %f22;
	ld.shared.f32 	%f24, [%r129];
	add.f32 	%f25, %f24, %f23;
	st.shared.f32 	[%r129], %f25;
	shr.u32 	%r105, %r128, 2;
	add.s32 	%r106, %r31, %r105;
	mul.wide.u32 	%rd39, %r106, 16;
	add.s64 	%rd40, %rd2, %rd39;
	ld.global.v4.f32 	{%f26, %f27, %f28, %f29}, [%rd40];
	mul.f32 	%f30, %f29, %f2;
	fma.rn.f32 	%f31, %f30, %f30, %f1;
	mul.f32 	%f32, %f26, %f4;
	fma.rn.f32 	%f33, %f32, %f32, %f3;
	mul.f32 	%f34, %f27, %f6;
	fma.rn.f32 	%f35, %f34, %f34, %f5;
	mul.f32 	%f36, %f28, %f8;
	fma.rn.f32 	%f37, %f36, %f36, %f7;
	add.f32 	%f38, %f33, %f31;
	add.f32 	%f39, %f35, %f38;
	add.f32 	%f40, %f37, %f39;
	add.s32 	%r107, %r129, %r7;
	ld.shared.f32 	%f41, [%r107];
	add.f32 	%f42, %f41, %f40;
	st.shared.f32 	[%r107], %f42;
	shr.u32 	%r108, %r127, 2;
	add.s32 	%r109, %r31, %r108;
	mul.wide.u32 	%rd41, %r109, 16;
	add.s64 	%rd42, %rd2, %rd41;
	ld.global.v4.f32 	{%f43, %f44, %f45, %f46}, [%rd42];
	mul.f32 	%f47, %f46, %f2;
	fma.rn.f32 	%f48, %f47, %f47, %f1;
	mul.f32 	%f49, %f43, %f4;
	fma.rn.f32 	%f50, %f49, %f49, %f3;
	mul.f32 	%f51, %f44, %f6;
	fma.rn.f32 	%f52, %f51, %f51, %f5;
	mul.f32 	%f53, %f45, %f8;
	fma.rn.f32 	%f54, %f53, %f53, %f7;
	add.f32 	%f55, %f50, %f48;
	add.f32 	%f56, %f52, %f55;
	add.f32 	%f57, %f54, %f56;
	add.s32 	%r110, %r129, %r23;
	ld.shared.f32 	%f58, [%r110];
	add.f32 	%f59, %f58, %f57;
	st.shared.f32 	[%r110], %f59;
	shr.u32 	%r111, %r126, 2;
	add.s32 	%r112, %r31, %r111;
	mul.wide.u32 	%rd43, %r112, 16;
	add.s64 	%rd44, %rd2, %rd43;
	ld.global.v4.f32 	{%f60, %f61, %f62, %f63}, [%rd44];
	mul.f32 	%f64, %f63, %f2;
	fma.rn.f32 	%f65, %f64, %f64, %f1;
	mul.f32 	%f66, %f60, %f4;
	fma.rn.f32 	%f67, %f66, %f66, %f3;
	mul.f32 	%f68, %f61, %f6;
	fma.rn.f32 	%f69, %f68, %f68, %f5;
	mul.f32 	%f70, %f62, %f8;
	fma.rn.f32 	%f71, %f70, %f70, %f7;
	add.f32 	%f72, %f67, %f65;
	add.f32 	%f73, %f69, %f72;
	add.f32 	%f74, %f71, %f73;
	add.s32 	%r113, %r129, %r24;
	ld.shared.f32 	%f75, [%r113];
	add.f32 	%f76, %f75, %f74;
	st.shared.f32 	[%r113], %f76;
	add.s32 	%r130, %r130, 4;
	add.s32 	%r129, %r129, %r22;
	add.s32 	%r128, %r128, %r25;
	add.s32 	%r127, %r127, %r25;
	add.s32 	%r126, %r126, %r25;
	add.s32 	%r125, %r125, %r25;
	setp.ne.s32 	%p4, %r130, 16;
	@%p4 bra 	$L__BB0_7;
	add.s32 	%r124, %r124, 1;
	setp.ne.s32 	%p5, %r124, %r4;
	@%p5 bra 	$L__BB0_6;
$L__BB0_9:
	ld.param.u64 	%rd56, [_Z15beamform_structP8ANTENNASPfP6float4jjj_param_1];
	bar.sync 	0;
	ld.shared.f32 	%f77, [_ZZ15beamform_structP8ANTENNASPfP6float4jjjE5beams];
	cvta.to.global.u64 	%rd45, %rd56;
	mul.wide.u32 	%rd46, %r2, 4;
	add.s64 	%rd47, %rd45, %rd46;
	st.global.f32 	[%rd47], %f77;
	ld.shared.f32 	%f78, [_ZZ15beamform_structP8ANTENNASPfP6float4jjjE5beams+4];
	mov.u32 	%r114, %ctaid.x;
	mul.lo.s32 	%r115, %r114, %r3;
	add.s32 	%r116, %r115, %r2;
	mul.wide.u32 	%rd48, %r116, 4;
	add.s64 	%rd49, %rd45, %rd48;
	st.global.f32 	[%rd49], %f78;
	ld.shared.f32 	%f79, [_ZZ15beamform_structP8ANTENNASPfP6float4jjjE5beams+8];
	add.s32 	%r117, %r116, %r115;
	mul.wide.u32 	%rd50, %r117, 4;
	add.s64 	%rd51, %rd45, %rd50;
	st.global.f32 	[%rd51], %f79;
	ld.shared.f32 	%f80, [_ZZ15beamform_structP8ANTENNASPfP6float4jjjE5beams+12];
	add.s32 	%r118, %r117, %r115;
	mul.wide.u32 	%rd52, %r118, 4;
	add.s64 	%rd53, %rd45, %rd52;
	st.global.f32 	[%rd53], %f80;
	ld.shared.f32 	%f81, [_ZZ15beamform_structP8ANTENNASPfP6float4jjjE5beams+16];
	st.global.f32 	[%rd3], %f81;
	ld.shared.f32 	%f82, [_ZZ15beamform_structP8ANTENNASPfP6float4jjjE5beams+20];
	st.global.f32 	[%rd4], %f82;
	ld.shared.f32 	%f83, [_ZZ15beamform_structP8ANTENNASPfP6float4jjjE5beams+24];
	st.global.f32 	[%rd5], %f83;
	ld.shared.f32 	%f84, [_ZZ15beamform_structP8ANTENNASPfP6float4jjjE5beams+28];
	st.global.f32 	[%rd6], %f84;
	ld.shared.f32 	%f85, [_ZZ15beamform_structP8ANTENNASPfP6float4jjjE5beams+32];
	st.global.f32 	[%rd7], %f85;
	ld.shared.f32 	%f86, [_ZZ15beamform_structP8ANTENNASPfP6float4jjjE5beams+36];
	st.global.f32 	[%rd8], %f86;
	ld.shared.f32 	%f87, [_ZZ15beamform_structP8ANTENNASPfP6float4jjjE5beams+40];
	st.global.f32 	[%rd9], %f87;
	ld.shared.f32 	%f88, [_ZZ15beamform_structP8ANTENNASPfP6float4jjjE5beams+44];
	st.global.f32 	[%rd10], %f88;
	ld.shared.f32 	%f89, [_ZZ15beamform_structP8ANTENNASPfP6float4jjjE5beams+48];
	st.global.f32 	[%rd11], %f89;
	ld.shared.f32 	%f90, [_ZZ15beamform_structP8ANTENNASPfP6float4jjjE5beams+52];
	st.global.f32 	[%rd12], %f90;
	ld.shared.f32 	%f91, [_ZZ15beamform_structP8ANTENNASPfP6float4jjjE5beams+56];
	st.global.f32 	[%rd13], %f91;
	ld.shared.f32 	%f92, [_ZZ15beamform_structP8ANTENNASPfP6float4jjjE5beams+60];
	st.global.f32 	[%rd14], %f92;
	bar.sync 	0;
	add.s32 	%r123, %r123, %r3;
	setp.lt.u32 	%p6, %r123, %r49;
	@%p6 bra 	$L__BB0_4;
$L__BB0_10:
	mov.u32 	%r119, %nctaid.x;
	add.s32 	%r122, %r122, %r119;
	setp.lt.u32 	%p7, %r122, %r47;
	@%p7 bra 	$L__BB0_2;
$L__BB0_11:
	ret;

}
	// .globl	_Z15beamform_sharedP5char4PfP6float4jjj
.visible .entry _Z15beamform_sharedP5char4PfP6float4jjj(
	.param .u64 .ptr .align 1 _Z15beamform_sharedP5char4PfP6float4jjj_param_0,
	.param .u64 .ptr .align 1 _Z15beamform_sharedP5char4PfP6float4jjj_param_1,
	.param .u64 .ptr .align 1 _Z15beamform_sharedP5char4PfP6float4jjj_param_2,
	.param .u32 _Z15beamform_sharedP5char4PfP6float4jjj_param_3,
	.param .u32 _Z15beamform_sharedP5char4PfP6float4jjj_param_4,
	.param .u32 _Z15beamform_sharedP5char4PfP6float4jjj_param_5
)
{
	.reg .pred 	%p<10>;
	.reg .b16 	%rs<9>;
	.reg .b32 	%r<119>;
	.reg .b32 	%f<93>;
	.reg .b64 	%rd<49>;
	// demoted variable
	.shared .align 4 .b8 _ZZ15beamform_sharedP5char4PfP6float4jjjE6shared[8192];
	// demoted variable
	.shared .align 4 .b8 _ZZ15beamform_sharedP5char4PfP6float4jjjE5beams[8192];
	ld.param.u64 	%rd19, [_Z15beamform_sharedP5char4PfP6float4jjj_param_0];
	ld.param.u64 	%rd20, [_Z15beamform_sharedP5char4PfP6float4jjj_param_1];
	ld.param.u64 	%rd21, [_Z15beamform_sharedP5char4PfP6float4jjj_param_2];
	ld.param.u32 	%r41, [_Z15beamform_sharedP5char4PfP6float4jjj_param_3];
	ld.param.u32 	%r42, [_Z15beamform_sharedP5char4PfP6float4jjj_param_4];
	ld.param.u32 	%r43, [_Z15beamform_sharedP5char4PfP6float4jjj_param_5];
	mov.u32 	%r112, %ctaid.x;
	setp.ge.u32 	%p1, %r112, %r41;
	@%p1 bra 	$L__BB1_14;
	cvta.to.global.u64 	%rd1, %rd21;
	cvta.to.global.u64 	%rd22, %rd20;
	mov.u32 	%r2, %tid.x;
	mov.u32 	%r3, %ntid.x;
	shl.b32 	%r4, %r3, 4;
	shr.u32 	%r5, %r42, 2;
	shl.b32 	%r6, %r2, 4;
	mul.lo.s32 	%r7, %r43, %r42;
	mul.lo.s32 	%r44, %r112, %r3;
	shl.b32 	%r45, %r2, 2;
	mov.u32 	%r46, _ZZ15beamform_sharedP5char4PfP6float4jjjE5beams;
	add.s32 	%r8, %r46, %r45;
	shl.b32 	%r9, %r3, 2;
	add.s32 	%r10, %r8, %r9;
	add.s32 	%r11, %r10, %r9;
	add.s32 	%r12, %r11, %r9;
	add.s32 	%r13, %r12, %r9;
	add.s32 	%r14, %r13, %r9;
	add.s32 	%r15, %r14, %r9;
	add.s32 	%r16, %r15, %r9;
	add.s32 	%r17, %r16, %r9;
	add.s32 	%r18, %r17, %r9;
	add.s32 	%r19, %r18, %r9;
	add.s32 	%r20, %r19, %r9;
	add.s32 	%r21, %r20, %r9;
	add.s32 	%r22, %r21, %r9;
	add.s32 	%r23, %r22, %r9;
	mul.wide.u32 	%rd23, %r2, 4;
	add.s64 	%rd2, %rd22, %rd23;
	add.s32 	%r47, %r44, %r2;
	mul.wide.u32 	%rd24, %r47, 4;
	add.s64 	%rd3, %rd22, %rd24;
	add.s32 	%r48, %r47, %r44;
	mul.wide.u32 	%rd25, %r48, 4;
	add.s64 	%rd4, %rd22, %rd25;
	add.s32 	%r49, %r48, %r44;
	mul.wide.u32 	%rd26, %r49, 4;
	add.s64 	%rd5, %rd22, %rd26;
	add.s32 	%r50, %r49, %r44;
	mul.wide.u32 	%rd27, %r50, 4;
	add.s64 	%rd6, %rd22, %rd27;
	add.s32 	%r51, %r50, %r44;
	mul.wide.u32 	%rd28, %r51, 4;
	add.s64 	%rd7, %rd22, %rd28;
	add.s32 	%r52, %r51, %r44;
	mul.wide.u32 	%rd29, %r52, 4;
	add.s64 	%rd8, %rd22, %rd29;
	add.s32 	%r53, %r52, %r44;
	mul.wide.u32 	%rd30, %r53, 4;
	add.s64 	%rd9, %rd22, %rd30;
	add.s32 	%r54, %r53, %r44;
	mul.wide.u32 	%rd31, %r54, 4;
	add.s64 	%rd10, %rd22, %rd31;
	add.s32 	%r55, %r54, %r44;
	mul.wide.u32 	%rd32, %r55, 4;
	add.s64 	%rd11, %rd22, %rd32;
	add.s32 	%r56, %r55, %r44;
	mul.wide.u32 	%rd33, %r56, 4;
	add.s64 	%rd12, %rd22, %rd33;
	add.s32 	%r57, %r56, %r44;
	mul.wide.u32 	%rd34, %r57, 4;
	add.s64 	%rd13, %rd22, %rd34;
	add.s32 	%r58, %r57, %r44;
	mul.wide.u32 	%rd35, %r58, 4;
	add.s64 	%rd14, %rd22, %rd35;
	add.s32 	%r59, %r58, %r44;
	mul.wide.u32 	%rd36, %r59, 4;
	add.s64 	%rd15, %rd22, %rd36;
	add.s32 	%r60, %r59, %r44;
	mul.wide.u32 	%rd37, %r60, 4;
	add.s64 	%rd16, %rd22, %rd37;
	add.s32 	%r61, %r60, %r44;
	mul.wide.u32 	%rd38, %r61, 4;
	add.s64 	%rd17, %rd22, %rd38;
	cvta.to.global.u64 	%rd18, %rd19;
$L__BB1_2:
	setp.ge.u32 	%p2, %r2, %r43;
	bar.sync 	0;
	@%p2 bra 	$L__BB1_13;
	mov.u32 	%r113, %r2;
$L__BB1_4:
	setp.ge.u32 	%p3, %r2, %r4;
	@%p3 bra 	$L__BB1_7;
	shl.b32 	%r62, %r2, 2;
	mov.u32 	%r63, _ZZ15beamform_sharedP5char4PfP6float4jjjE6shared;
	add.s32 	%r114, %r63, %r62;
	mad.lo.s32 	%r64, %r112, %r43, %r113;
	rem.u32 	%r65, %r113, %r3;
	sub.s32 	%r66, %r64, %r65;
	shl.b32 	%r67, %r66, 4;
	add.s32 	%r115, %r2, %r67;
	mov.u32 	%r116, %r2;
$L__BB1_6:
	mul.wide.u32 	%rd39, %r115, 4;
	add.s64 	%rd40, %rd18, %rd39;
	ld.global.u32 	%r68, [%rd40];
	st.shared.u32 	[%r114], %r68;
	add.s32 	%r116, %r116, %r3;
	add.s32 	%r115, %r115, %r3;
	add.s32 	%r114, %r114, %r9;
	setp.lt.u32 	%p4, %r116, %r4;
	@%p4 bra 	$L__BB1_6;
$L__BB1_7:
	setp.lt.u32 	%p5, %r42, 4;
	mov.b32 	%r69, 0;
	st.shared.u32 	[%r8], %r69;
	st.shared.u32 	[%r10], %r69;
	st.shared.u32 	[%r11], %r69;
	st.shared.u32 	[%r12], %r69;
	st.shared.u32 	[%r13], %r69;
	st.shared.u32 	[%r14], %r69;
	st.shared.u32 	[%r15], %r69;
	st.shared.u32 	[%r16], %r69;
	st.shared.u32 	[%r17], %r69;
	st.shared.u32 	[%r18], %r69;
	st.shared.u32 	[%r19], %r69;
	st.shared.u32 	[%r20], %r69;
	st.shared.u32 	[%r21], %r69;
	st.shared.u32 	[%r22], %r69;
	st.shared.u32 	[%r23], %r69;
	add.s32 	%r70, %r23, %r9;
	st.shared.u32 	[%r70], %r69;
	bar.sync 	0;
	@%p5 bra 	$L__BB1_12;
	mov.b32 	%r117, 0;
$L__BB1_9:
	add.s32 	%r73, %r117, %r2;
	and.b32  	%r74, %r73, 7;
	add.s32 	%r75, %r6, %r74;
	shl.b32 	%r76, %r75, 2;
	mov.u32 	%r77, _ZZ15beamform_sharedP5char4PfP6float4jjjE6shared;
	add.s32 	%r78, %r77, %r76;
	ld.shared.u32 	%r79, [%r78];
	ld.shared.u32 	%r80, [%r78+32];
	bfe.s32 	%r81, %r80, 0, 8;
	cvt.s8.s32 	%rs1, %r81;
	bfe.s32 	%r82, %r80, 8, 8;
	cvt.s8.s32 	%rs2, %r82;
	bfe.s32 	%r83, %r80, 16, 8;
	cvt.s8.s32 	%rs3, %r83;
	bfe.s32 	%r84, %r80, 24, 8;
	cvt.s8.s32 	%rs4, %r84;
	mad.lo.s32 	%r35, %r117, %r43, %r113;
	bfe.s32 	%r85, %r79, 24, 8;
	cvt.s8.s32 	%rs5, %r85;
	mul.wide.s16 	%r86, %rs5, %rs5;
	cvt.rn.f32.u32 	%f1, %r86;
	cvt.rn.f32.s16 	%f2, %rs4;
	bfe.s32 	%r87, %r79, 0, 8;
	cvt.s8.s32 	%rs6, %r87;
	mul.wide.s16 	%r88, %rs6, %rs6;
	cvt.rn.f32.u32 	%f3, %r88;
	cvt.rn.f32.s16 	%f4, %rs1;
	bfe.s32 	%r89, %r79, 8, 8;
	cvt.s8.s32 	%rs7, %r89;
	mul.wide.s16 	%r90, %rs7, %rs7;
	cvt.rn.f32.u32 	%f5, %r90;
	cvt.rn.f32.s16 	%f6, %rs2;
	bfe.s32 	%r91, %r79, 16, 8;
	cvt.s8.s32 	%rs8, %r91;
	mul.wide.s16 	%r92, %rs8, %rs8;
	cvt.rn.f32.u32 	%f7, %r92;
	cvt.rn.f32.s16 	%f8, %rs3;
	mov.b32 	%r118, 0;
$L__BB1_10:
	mul.lo.s32 	%r93, %r7, %r118;
	shr.u32 	%r94, %r93, 2;
	add.s32 	%r95, %r35, %r94;
	mul.wide.u32 	%rd41, %r95, 16;
	add.s64 	%rd42, %rd1, %rd41;
	ld.global.v4.f32 	{%f9, %f10, %f11, %f12}, [%rd42];
	mul.f32 	%f13, %f12, %f2;
	fma.rn.f32 	%f14, %f13, %f13, %f1;
	mul.f32 	%f15, %f9, %f4;
	fma.rn.f32 	%f16, %f15, %f15, %f3;
	mul.f32 	%f17, %f10, %f6;
	fma.rn.f32 	%f18, %f17, %f17, %f5;
	mul.f32 	%f19, %f11, %f8;
	fma.rn.f32 	%f20, %f19, %f19, %f7;
	add.f32 	%f21, %f16, %f14;
	add.f32 	%f22, %f18, %f21;
	add.f32 	%f23, %f20, %f22;
	mul.lo.s32 	%r96, %r118, %r3;
	shl.b32 	%r97, %r96, 2;
	add.s32 	%r98, %r8, %r97;
	ld.shared.f32 	%f24, [%r98];
	add.f32 	%f25, %f24, %f23;
	st.shared.f32 	[%r98], %f25;
	add.s32 	%r99, %r93, %r7;
	shr.u32 	%r100, %r99, 2;
	add.s32 	%r101, %r35, %r100;
	mul.wide.u32 	%rd43, %r101, 16;
	add.s64 	%rd44, %rd1, %rd43;
	ld.global.v4.f32 	{%f26, %f27, %f28, %f29}, [%rd44];
	mul.f32 	%f30, %f29, %f2;
	fma.rn.f32 	%f31, %f30, %f30, %f1;
	mul.f32 	%f32, %f26, %f4;
	fma.rn.f32 	%f33, %f32, %f32, %f3;
	mul.f32 	%f34, %f27, %f6;
	fma.rn.f32 	%f35, %f34, %f34, %f5;
	mul.f32 	%f36, %f28, %f8;
	fma.rn.f32 	%f37, %f36, %f36, %f7;
	add.f32 	%f38, %f33, %f31;
	add.f32 	%f39, %f35, %f38;
	add.f32 	%f40, %f37, %f39;
	add.s32 	%r102, %r98, %r9;
	ld.shared.f32 	%f41, [%r102];
	add.f32 	%f42, %f41, %f40;
	st.shared.f32 	[%r102], %f42;
	add.s32 	%r103, %r99, %r7;
	shr.u32 	%r104, %r103, 2;
	add.s32 	%r105, %r35, %r104;
	mul.wide.u32 	%rd45, %r105, 16;
	add.s64 	%rd46, %rd1, %rd45;
	ld.global.v4.f32 	{%f43, %f44, %f45, %f46}, [%rd46];
	mul.f32 	%f47, %f46, %f2;
	fma.rn.f32 	%f48, %f47, %f47, %f1;
	mul.f32 	%f49, %f43, %f4;
	fma.rn.f32 	%f50, %f49, %f49, %f3;
	mul.f32 	%f51, %f44, %f6;
	fma.rn.f32 	%f52, %f51, %f51, %f5;
	mul.f32 	%f53, %f45, %f8;
	fma.rn.f32 	%f54, %f53, %f53, %f7;
	add.f32 	%f55, %f50, %f48;
	add.f32 	%f56, %f52, %f55;
	add.f32 	%f57, %f54, %f56;
	add.s32 	%r106, %r102, %r9;
	ld.shared.f32 	%f58, [%r106];
	add.f32 	%f59, %f58, %f57;
	st.shared.f32 	[%r106], %f59;
	add.s32 	%r107, %r103, %r7;
	shr.u32 	%r108, %r107, 2;
	add.s32 	%r109, %r35, %r108;
	mul.wide.u32 	%rd47, %r109, 16;
	add.s64 	%rd48, %rd1, %rd47;
	ld.global.v4.f32 	{%f60, %f61, %f62, %f63}, [%rd48];
	mul.f32 	%f64, %f63, %f2;
	fma.rn.f32 	%f65, %f64, %f64, %f1;
	mul.f32 	%f66, %f60, %f4;
	fma.rn.f32 	%f67, %f66, %f66, %f3;
	mul.f32 	%f68, %f61, %f6;
	fma.rn.f32 	%f69, %f68, %f68, %f5;
	mul.f32 	%f70, %f62, %f8;
	fma.rn.f32 	%f71, %f70, %f70, %f7;
	add.f32 	%f72, %f67, %f65;
	add.f32 	%f73, %f69, %f72;
	add.f32 	%f74, %f71, %f73;
	add.s32 	%r110, %r106, %r9;
	ld.shared.f32 	%f75, [%r110];
	add.f32 	%f76, %f75, %f74;
	st.shared.f32 	[%r110], %f76;
	add.s32 	%r118, %r118, 4;
	setp.ne.s32 	%p6, %r118, 16;
	@%p6 bra 	$L__BB1_10;
	add.s32 	%r117, %r117, 1;
	setp.ne.s32 	%p7, %r117, %r5;
	@%p7 bra 	$L__BB1_9;
$L__BB1_12:
	bar.sync 	0;
	ld.shared.f32 	%f77, [_ZZ15beamform_sharedP5char4PfP6float4jjjE5beams];
	st.global.f32 	[%rd2], %f77;
	ld.shared.f32 	%f78, [_ZZ15beamform_sharedP5char4PfP6float4jjjE5beams+4];
	st.global.f32 	[%rd3], %f78;
	ld.shared.f32 	%f79, [_ZZ15beamform_sharedP5char4PfP6float4jjjE5beams+8];
	st.global.f32 	[%rd4], %f79;
	ld.shared.f32 	%f80, [_ZZ15beamform_sharedP5char4PfP6float4jjjE5beams+12];
	st.global.f32 	[%rd5], %f80;
	ld.shared.f32 	%f81, [_ZZ15beamform_sharedP5char4PfP6float4jjjE5beams+16];
	st.global.f32 	[%rd6], %f81;
	ld.shared.f32 	%f82, [_ZZ15beamform_sharedP5char4PfP6float4jjjE5beams+20];
	st.global.f32 	[%rd7], %f82;
	ld.shared.f32 	%f83, [_ZZ15beamform_sharedP5char4PfP6float4jjjE5beams+24];
	st.global.f32 	[%rd8], %f83;
	ld.shared.f32 	%f84, [_ZZ15beamform_sharedP5char4PfP6float4jjjE5beams+28];
	st.global.f32 	[%rd9], %f84;
	ld.shared.f32 	%f85, [_ZZ15beamform_sharedP5char4PfP6float4jjjE5beams+32];
	st.global.f32 	[%rd10], %f85;
	ld.shared.f32 	%f86, [_ZZ15beamform_sharedP5char4PfP6float4jjjE5beams+36];
	st.global.f32 	[%rd11], %f86;
	ld.shared.f32 	%f87, [_ZZ15beamform_sharedP5char4PfP6float4jjjE5beams+40];
	st.global.f32 	[%rd12], %f87;
	ld.shared.f32 	%f88, [_ZZ15beamform_sharedP5char4PfP6float4jjjE5beams+44];
	st.global.f32 	[%rd13], %f88;
	ld.shared.f32 	%f89, [_ZZ15beamform_sharedP5char4PfP6float4jjjE5beams+48];
	st.global.f32 	[%rd14], %f89;
	ld.shared.f32 	%f90, [_ZZ15beamform_sharedP5char4PfP6float4jjjE5beams+52];
	st.global.f32 	[%rd15], %f90;
	ld.shared.f32 	%f91, [_ZZ15beamform_sharedP5char4PfP6float4jjjE5beams+56];
	st.global.f32 	[%rd16], %f91;
	ld.shared.f32 	%f92, [_ZZ15beamform_sharedP5char4PfP6float4jjjE5beams+60];
	st.global.f32 	[%rd17], %f92;
	bar.sync 	0;
	add.s32 	%r113, %r113, %r3;
	setp.lt.u32 	%p8, %r113, %r43;
	@%p8 bra 	$L__BB1_4;
$L__BB1_13:
	mov.u32 	%r111, %nctaid.x;
	add.s32 	%r112, %r112, %r111;
	setp.lt.u32 	%p9, %r112, %r41;
	@%p9 bra 	$L__BB1_2;
$L__BB1_14:
	ret;

}
	// .globl	_Z13beamform_timeP5char4PfS1_jjj
.visible .entry _Z13beamform_timeP5char4PfS1_jjj(
	.param .u64 .ptr .align 1 _Z13beamform_timeP5char4PfS1_jjj_param_0,
	.param .u64 .ptr .align 1 _Z13beamform_timeP5char4PfS1_jjj_param_1,
	.param .u64 .ptr .align 1 _Z13beamform_timeP5char4PfS1_jjj_param_2,
	.param .u32 _Z13beamform_timeP5char4PfS1_jjj_param_3,
	.param .u32 _Z13beamform_timeP5char4PfS1_jjj_param_4,
	.param .u32 _Z13beamform_timeP5char4PfS1_jjj_param_5
)
.maxntid 128
{
	.reg .pred 	%p<17>;
	.reg .b16 	%rs<17>;
	.reg .b32 	%r<253>;
	.reg .b32 	%f<271>;
	.reg .b64 	%rd<71>;
	// demoted variable
	.shared .align 4 .b8 _ZZ13beamform_timeP5char4PfS1_jjjE6shared[8192];
	// demoted variable
	.shared .align 4 .b8 _ZZ13beamform_timeP5char4PfS1_jjjE12phase_shifts[256];
	ld.param.u64 	%rd6, [_Z13beamform_timeP5char4PfS1_jjj_param_0];
	ld.param.u64 	%rd4, [_Z13beamform_timeP5char4PfS1_jjj_param_1];
	ld.param.u64 	%rd5, [_Z13beamform_timeP5char4PfS1_jjj_param_2];
	ld.param.u32 	%r78, [_Z13beamform_timeP5char4PfS1_jjj_param_3];
	ld.param.u32 	%r79, [_Z13beamform_timeP5char4PfS1_jjj_param_4];
	ld.param.u32 	%r80, [_Z13beamform_timeP5char4PfS1_jjj_param_5];
	cvta.to.global.u64 	%rd1, %rd6;
	mov.u32 	%r81, %ctaid.x;
	mov.u32 	%r1, %ntid.x;
	mov.u32 	%r2, %tid.x;
	mad.lo.s32 	%r240, %r81, %r1, %r2;
	setp.ge.u32 	%p1, %r240, %r78;
	@%p1 bra 	$L__BB2_20;
	cvta.to.global.u64 	%rd2, %rd4;
	shl.b32 	%r4, %r1, 4;
	shl.b32 	%r5, %r80, 4;
	mov.u32 	%r6, %ctaid.y;
	shl.b32 	%r7, %r2, 4;
	mul.lo.s32 	%r82, %r6, %r79;
	shl.b32 	%r8, %r82, 4;
	mov.u32 	%r83, %nctaid.x;
	mul.lo.s32 	%r9, %r83, %r1;
	add.s32 	%r10, %r2, %r1;
	max.u32 	%r84, %r4, %r10;
	setp.lt.u32 	%p2, %r10, %r4;
	selp.u32 	%r85, 1, 0, %p2;
	add.s32 	%r86, %r10, %r85;
	sub.s32 	%r87, %r84, %r86;
	div.u32 	%r88, %r87, %r1;
	add.s32 	%r11, %r88, %r85;
	mul.lo.s32 	%r12, %r6, %r78;
	and.b32  	%r13, %r11, 7;
	shl.b32 	%r89, %r2, 2;
	mov.u32 	%r90, _ZZ13beamform_timeP5char4PfS1_jjjE6shared;
	add.s32 	%r14, %r90, %r89;
	shr.u32 	%r91, %r2, 4;
	mul.lo.s32 	%r92, %r5, %r91;
	and.b32  	%r93, %r2, 15;
	or.b32  	%r15, %r93, %r92;
	shl.b32 	%r16, %r1, 2;
	add.s32 	%r17, %r14, %r16;
	add.s32 	%r18, %r10, %r1;
	add.s32 	%r19, %r17, %r16;
	add.s32 	%r20, %r18, %r1;
	add.s32 	%r21, %r19, %r16;
	add.s32 	%r22, %r20, %r1;
	add.s32 	%r23, %r21, %r16;
	add.s32 	%r24, %r22, %r1;
	add.s32 	%r25, %r23, %r16;
	add.s32 	%r26, %r24, %r1;
	add.s32 	%r94, %r80, %r6;
	mul.lo.s32 	%r27, %r94, %r78;
	add.s32 	%r95, %r94, %r80;
	mul.lo.s32 	%r28, %r95, %r78;
	add.s32 	%r96, %r95, %r80;
	mul.lo.s32 	%r29, %r96, %r78;
	add.s32 	%r97, %r96, %r80;
	mul.lo.s32 	%r30, %r97, %r78;
	add.s32 	%r98, %r97, %r80;
	mul.lo.s32 	%r31, %r98, %r78;
	add.s32 	%r99, %r98, %r80;
	mul.lo.s32 	%r32, %r99, %r78;
	add.s32 	%r100, %r99, %r80;
	mul.lo.s32 	%r33, %r100, %r78;
	add.s32 	%r101, %r100, %r80;
	mul.lo.s32 	%r34, %r101, %r78;
	add.s32 	%r102, %r101, %r80;
	mul.lo.s32 	%r35, %r102, %r78;
	add.s32 	%r103, %r102, %r80;
	mul.lo.s32 	%r36, %r103, %r78;
	add.s32 	%r104, %r103, %r80;
	mul.lo.s32 	%r37, %r104, %r78;
	add.s32 	%r105, %r104, %r80;
	mul.lo.s32 	%r38, %r105, %r78;
	add.s32 	%r106, %r105, %r80;
	mul.lo.s32 	%r39, %r106, %r78;
	add.s32 	%r107, %r106, %r80;
	mul.lo.s32 	%r40, %r107, %r78;
	add.s32 	%r108, %r107, %r80;
	mul.lo.s32 	%r41, %r108, %r78;
	cvta.to.global.u64 	%rd3, %rd5;
$L__BB2_2:
	setp.ge.u32 	%p3, %r2, %r4;
	@%p3 bra 	$L__BB2_14;
	setp.eq.s32 	%p4, %r13, 7;
	rem.u32 	%r109, %r240, %r1;
	sub.s32 	%r110, %r240, %r109;
	mad.lo.s32 	%r111, %r110, %r80, %r6;
	shl.b32 	%r43, %r111, 4;
	mov.u32 	%r241, %r2;
	@%p4 bra 	$L__BB2_11;
	setp.eq.s32 	%p5, %r13, 0;
	add.s32 	%r112, %r43, %r15;
	mul.wide.u32 	%rd7, %r112, 4;
	add.s64 	%rd8, %rd1, %rd7;
	ld.global.u32 	%r113, [%rd8];
	st.shared.u32 	[%r14], %r113;
	mov.u32 	%r241, %r10;
	@%p5 bra 	$L__BB2_11;
	setp.eq.s32 	%p6, %r13, 1;
	and.b32  	%r114, %r10, 15;
	shr.u32 	%r115, %r10, 4;
	mad.lo.s32 	%r116, %r5, %r115, %r114;
	add.s32 	%r117, %r43, %r116;
	mul.wide.u32 	%rd9, %r117, 4;
	add.s64 	%rd10, %rd1, %rd9;
	ld.global.u32 	%r118, [%rd10];
	st.shared.u32 	[%r17], %r118;
	mov.u32 	%r241, %r18;
	@%p6 bra 	$L__BB2_11;
	setp.eq.s32 	%p7, %r13, 2;
	and.b32  	%r119, %r18, 15;
	shr.u32 	%r120, %r18, 4;
	mad.lo.s32 	%r121, %r5, %r120, %r119;
	add.s32 	%r122, %r43, %r121;
	mul.wide.u32 	%rd11, %r122, 4;
	add.s64 	%rd12, %rd1, %rd11;
	ld.global.u32 	%r123, [%rd12];
	st.shared.u32 	[%r19], %r123;
	mov.u32 	%r241, %r20;
	@%p7 bra 	$L__BB2_11;
	setp.eq.s32 	%p8, %r13, 3;
	and.b32  	%r124, %r20, 15;
	shr.u32 	%r125, %r20, 4;
	mad.lo.s32 	%r126, %r5, %r125, %r124;
	add.s32 	%r127, %r43, %r126;
	mul.wide.u32 	%rd13, %r127, 4;
	add.s64 	%rd14, %rd1, %rd13;
	ld.global.u32 	%r128, [%rd14];
	st.shared.u32 	[%r21], %r128;
	mov.u32 	%r241, %r22;
	@%p8 bra 	$L__BB2_11;
	setp.eq.s32 	%p9, %r13, 4;
	and.b32  	%r129, %r22, 15;
	shr.u32 	%r130, %r22, 4;
	mad.lo.s32 	%r131, %r5, %r130, %r129;
	add.s32 	%r132, %r43, %r131;
	mul.wide.u32 	%rd15, %r132, 4;
	add.s64 	%rd16, %rd1, %rd15;
	ld.global.u32 	%r133, [%rd16];
	st.shared.u32 	[%r23], %r133;
	mov.u32 	%r241, %r24;
	@%p9 bra 	$L__BB2_11;
	setp.eq.s32 	%p10, %r13, 5;
	and.b32  	%r134, %r24, 15;
	shr.u32 	%r135, %r24, 4;
	mad.lo.s32 	%r136, %r5, %r135, %r134;
	add.s32 	%r137, %r43, %r136;
	mul.wide.u32 	%rd17, %r137, 4;
	add.s64 	%rd18, %rd1, %rd17;
	ld.global.u32 	%r138, [%rd18];
	st.shared.u32 	[%r25], %r138;
	mov.u32 	%r241, %r26;
	@%p10 bra 	$L__BB2_11;
	add.s32 	%r241, %r26, %r1;
	and.b32  	%r139, %r26, 15;
	shr.u32 	%r140, %r26, 4;
	mad.lo.s32 	%r141, %r5, %r140, %r139;
	add.s32 	%r142, %r43, %r141;
	mul.wide.u32 	%rd19, %r142, 4;
	add.s64 	%rd20, %rd1, %rd19;
	ld.global.u32 	%r143, [%rd20];
	add.s32 	%r144, %r25, %r16;
	st.shared.u32 	[%r144], %r143;
$L__BB2_11:
	setp.lt.u32 	%p11, %r11, 7;
	@%p11 bra 	$L__BB2_14;
	shl.b32 	%r145, %r1, 1;
	add.s32 	%r249, %r145, %r241;
	mad.lo.s32 	%r248, %r1, 3, %r241;
	add.s32 	%r247, %r16, %r241;
	mad.lo.s32 	%r246, %r1, 5, %r241;
	mad.lo.s32 	%r245, %r1, 6, %r241;
	mad.lo.s32 	%r244, %r1, 7, %r241;
	add.s32 	%r243, %r1, %r241;
	shl.b32 	%r146, %r241, 2;
	mov.u32 	%r147, _ZZ13beamform_timeP5char4PfS1_jjjE6shared;
	add.s32 	%r242, %r147, %r146;
$L__BB2_13:
	.pragma "nounroll";
	shr.u32 	%r148, %r241, 4;
	and.b32  	%r149, %r241, 15;
	add.s32 	%r150, %r149, %r43;
	mad.lo.s32 	%r151, %r5, %r148, %r150;
	mul.wide.u32 	%rd21, %r151, 4;
	add.s64 	%rd22, %rd1, %rd21;
	ld.global.u32 	%r152, [%rd22];
	st.shared.u32 	[%r242], %r152;
	add.s32 	%r153, %r241, %r1;
	shr.u32 	%r154, %r243, 4;
	and.b32  	%r155, %r243, 15;
	add.s32 	%r156, %r155, %r43;
	mad.lo.s32 	%r157, %r5, %r154, %r156;
	mul.wide.u32 	%rd23, %r157, 4;
	add.s64 	%rd24, %rd1, %rd23;
	ld.global.u32 	%r158, [%rd24];
	add.s32 	%r159, %r242, %r16;
	st.shared.u32 	[%r159], %r158;
	add.s32 	%r160, %r153, %r1;
	shr.u32 	%r161, %r249, 4;
	and.b32  	%r162, %r249, 15;
	add.s32 	%r163, %r162, %r43;
	mad.lo.s32 	%r164, %r5, %r161, %r163;
	mul.wide.u32 	%rd25, %r164, 4;
	add.s64 	%rd26, %rd1, %rd25;
	ld.global.u32 	%r165, [%rd26];
	add.s32 	%r166, %r159, %r16;
	st.shared.u32 	[%r166], %r165;
	add.s32 	%r167, %r160, %r1;
	shr.u32 	%r168, %r248, 4;
	and.b32  	%r169, %r248, 15;
	add.s32 	%r170, %r169, %r43;
	mad.lo.s32 	%r171, %r5, %r168, %r170;
	mul.wide.u32 	%rd27, %r171, 4;
	add.s64 	%rd28, %rd1, %rd27;
	ld.global.u32 	%r172, [%rd28];
	add.s32 	%r173, %r166, %r16;
	st.shared.u32 	[%r173], %r172;
	add.s32 	%r174, %r167, %r1;
	shr.u32 	%r175, %r247, 4;
	and.b32  	%r176, %r247, 15;
	add.s32 	%r177, %r176, %r43;
	mad.lo.s32 	%r178, %r5, %r175, %r177;
	mul.wide.u32 	%rd29, %r178, 4;
	add.s64 	%rd30, %rd1, %rd29;
	ld.global.u32 	%r179, [%rd30];
	add.s32 	%r180, %r173, %r16;
	st.shared.u32 	[%r180], %r179;
	add.s32 	%r181, %r174, %r1;
	shr.u32 	%r182, %r246, 4;
	and.b32  	%r183, %r246, 15;
	add.s32 	%r184, %r183, %r43;
	mad.lo.s32 	%r185, %r5, %r182, %r184;
	mul.wide.u32 	%rd31, %r185, 4;
	add.s64 	%rd32, %rd1, %rd31;
	ld.global.u32 	%r186, [%rd32];
	add.s32 	%r187, %r180, %r16;
	st.shared.u32 	[%r187], %r186;
	add.s32 	%r188, %r181, %r1;
	shr.u32 	%r189, %r245, 4;
	and.b32  	%r190, %r245, 15;
	add.s32 	%r191, %r190, %r43;
	mad.lo.s32 	%r192, %r5, %r189, %r191;
	mul.wide.u32 	%rd33, %r192, 4;
	add.s64 	%rd34, %rd1, %rd33;
	ld.global.u32 	%r193, [%rd34];
	add.s32 	%r194, %r187, %r16;
	st.shared.u32 	[%r194], %r193;
	add.s32 	%r195, %r188, %r1;
	shr.u32 	%r196, %r244, 4;
	and.b32  	%r197, %r244, 15;
	add.s32 	%r198, %r197, %r43;
	mad.lo.s32 	%r199, %r5, %r196, %r198;
	mul.wide.u32 	%rd35, %r199, 4;
	add.s64 	%rd36, %rd1, %rd35;
	ld.global.u32 	%r200, [%rd36];
	add.s32 	%r201, %r194, %r16;
	st.shared.u32 	[%r201], %r200;
	add.s32 	%r241, %r195, %r1;
	shl.b32 	%r202, %r1, 3;
	add.s32 	%r249, %r249, %r202;
	add.s32 	%r248, %r248, %r202;
	add.s32 	%r247, %r247, %r202;
	add.s32 	%r246, %r246, %r202;
	add.s32 	%r245, %r245, %r202;
	add.s32 	%r244, %r244, %r202;
	add.s32 	%r243, %r243, %r202;
	shl.b32 	%r203, %r1, 5;
	add.s32 	%r242, %r242, %r203;
	setp.lt.u32 	%p12, %r241, %r4;
	@%p12 bra 	$L__BB2_13;
$L__BB2_14:
	bar.sync 	0;
	mov.b32 	%r251, 0;
	mov.f32 	%f255, 0f00000000;
	mov.f32 	%f256, %f255;
	mov.f32 	%f257, %f255;
	mov.f32 	%f258, %f255;
	mov.f32 	%f259, %f255;
	mov.f32 	%f260, %f255;
	mov.f32 	%f261, %f255;
	mov.f32 	%f262, %f255;
	mov.f32 	%f263, %f255;
	mov.f32 	%f264, %f255;
	mov.f32 	%f265, %f255;
	mov.f32 	%f266, %f255;
	mov.f32 	%f267, %f255;
	mov.f32 	%f268, %f255;
	mov.f32 	%f269, %f255;
	mov.f32 	%f270, %f255;
$L__BB2_15:
	setp.gt.u32 	%p13, %r2, 63;
	add.s32 	%r205, %r251, %r7;
	shl.b32 	%r206, %r205, 2;
	mov.u32 	%r207, _ZZ13beamform_timeP5char4PfS1_jjjE6shared;
	add.s32 	%r208, %r207, %r206;
	ld.shared.u32 	%r209, [%r208];
	bfe.u32 	%r210, %r209, 0, 8;
	cvt.u16.u32 	%rs1, %r210;
	bfe.u32 	%r211, %r209, 8, 8;
	cvt.u16.u32 	%rs2, %r211;
	bfe.u32 	%r212, %r209, 16, 8;
	cvt.u16.u32 	%rs3, %r212;
	bfe.u32 	%r213, %r209, 24, 8;
	cvt.u16.u32 	%rs4, %r213;
	ld.shared.u32 	%r214, [%r208+32];
	bfe.u32 	%r215, %r214, 0, 8;
	cvt.u16.u32 	%rs5, %r215;
	bfe.u32 	%r216, %r214, 8, 8;
	cvt.u16.u32 	%rs6, %r216;
	bfe.u32 	%r217, %r214, 16, 8;
	cvt.u16.u32 	%rs7, %r217;
	bfe.u32 	%r218, %r214, 24, 8;
	cvt.u16.u32 	%rs8, %r218;
	@%p13 bra 	$L__BB2_18;
	shl.b32 	%r219, %r251, 6;
	add.s32 	%r73, %r219, %r8;
	mov.u32 	%r252, %r2;
$L__BB2_17:
	add.s32 	%r220, %r73, %r252;
	mul.wide.u32 	%rd37, %r220, 4;
	add.s64 	%rd38, %rd3, %rd37;
	ld.global.f32 	%f34, [%rd38];
	shl.b32 	%r221, %r252, 2;
	mov.u32 	%r222, _ZZ13beamform_timeP5char4PfS1_jjjE12phase_shifts;
	add.s32 	%r223, %r222, %r221;
	st.shared.f32 	[%r223], %f34;
	add.s32 	%r252, %r252, %r1;
	setp.lt.u32 	%p14, %r252, 64;
	@%p14 bra 	$L__BB2_17;
$L__BB2_18:
	cvt.s16.s8 	%rs9, %rs4;
	cvt.rn.f32.s16 	%f35, %rs9;
	cvt.s16.s8 	%rs10, %rs8;
	cvt.rn.f32.s16 	%f36, %rs10;
	cvt.s16.s8 	%rs11, %rs1;
	cvt.rn.f32.s16 	%f37, %rs11;
	cvt.s16.s8 	%rs12, %rs5;
	cvt.rn.f32.s16 	%f38, %rs12;
	cvt.s16.s8 	%rs13, %rs2;
	cvt.rn.f32.s16 	%f39, %rs13;
	cvt.s16.s8 	%rs14, %rs6;
	cvt.rn.f32.s16 	%f40, %rs14;
	cvt.s16.s8 	%rs15, %rs3;
	cvt.rn.f32.s16 	%f41, %rs15;
	cvt.s16.s8 	%rs16, %rs7;
	cvt.rn.f32.s16 	%f42, %rs16;
	bar.sync 	0;
	mul.f32 	%f43, %f35, %f35;
	fma.rn.f32 	%f44, %f37, %f37, %f43;
	fma.rn.f32 	%f45, %f39, %f39, %f44;
	fma.rn.f32 	%f46, %f41, %f41, %f45;
	ld.shared.f32 	%f47, [_ZZ13beamform_timeP5char4PfS1_jjjE12phase_shifts];
	ld.shared.f32 	%f48, [_ZZ13beamform_timeP5char4PfS1_jjjE12phase_shifts+64];
	ld.shared.f32 	%f49, [_ZZ13beamform_timeP5char4PfS1_jjjE12phase_shifts+128];
	ld.shared.f32 	%f50, [_ZZ13beamform_timeP5char4PfS1_jjjE12phase_shifts+192];
	mul.f32 	%f51, %f47, %f36;
	mul.f32 	%f52, %f48, %f38;
	mul.f32 	%f53, %f52, %f52;
	fma.rn.f32 	%f54, %f51, %f51, %f53;
	mul.f32 	%f55, %f49, %f40;
	fma.rn.f32 	%f56, %f55, %f55, %f54;
	mul.f32 	%f57, %f50, %f42;
	fma.rn.f32 	%f58, %f57, %f57, %f56;
	add.f32 	%f59, %f46, %f58;
	add.f32 	%f270, %f270, %f59;
	ld.shared.f32 	%f60, [_ZZ13beamform_timeP5char4PfS1_jjjE12phase_shifts+4];
	ld.shared.f32 	%f61, [_ZZ13beamform_timeP5char4PfS1_jjjE12phase_shifts+68];
	ld.shared.f32 	%f62, [_ZZ13beamform_timeP5char4PfS1_jjjE12phase_shifts+132];
	ld.shared.f32 	%f63, [_ZZ13beamform_timeP5char4PfS1_jjjE12phase_shifts+196];
	mul.f32 	%f64, %f60, %f36;
	mul.f32 	%f65, %f61, %f38;
	mul.f32 	%f66, %f65, %f65;
	fma.rn.f32 	%f67, %f64, %f64, %f66;
	mul.f32 	%f68, %f62, %f40;
	fma.rn.f32 	%f69, %f68, %f68, %f67;
	mul.f32 	%f70, %f63, %f42;
	fma.rn.f32 	%f71, %f70, %f70, %f69;
	add.f32 	%f72, %f46, %f71;
	add.f32 	%f269, %f269, %f72;
	ld.shared.f32 	%f73, [_ZZ13beamform_timeP5char4PfS1_jjjE12phase_shifts+8];
	ld.shared.f32 	%f74, [_ZZ13beamform_timeP5char4PfS1_jjjE12phase_shifts+72];
	ld.shared.f32 	%f75, [_ZZ13beamform_timeP5char4PfS1_jjjE12phase_shifts+136];
	ld.shared.f32 	%f76, [_ZZ13beamform_timeP5char4PfS1_jjjE12phase_shifts+200];
	mul.f32 	%f77, %f73, %f36;
	mul.f32 	%f78, %f74, %f38;
	mul.f32 	%f79, %f78, %f78;
	fma.rn.f32 	%f80, %f77, %f77, %f79;
	mul.f32 	%f81, %f75, %f40;
	fma.rn.f32 	%f82, %f81, %f81, %f80;
	mul.f32 	%f83, %f76, %f42;
	fma.rn.f32 	%f84, %f83, %f83, %f82;
	add.f32 	%f85, %f46, %f84;
	add.f32 	%f268, %f268, %f85;
	ld.shared.f32 	%f86, [_ZZ13beamform_timeP5char4PfS1_jjjE12phase_shifts+12];
	ld.shared.f32 	%f87, [_ZZ13beamform_timeP5char4PfS1_jjjE12phase_shifts+76];
	ld.shared.f32 	%f88, [_ZZ13beamform_timeP5char4PfS1_jjjE12phase_shifts+140];
	ld.shared.f32 	%f89, [_ZZ13beamform_timeP5char4PfS1_jjjE12phase_shifts+204];
	mul.f32 	%f90, %f86, %f36;
	mul.f32 	%f91, %f87, %f38;
	mul.f32 	%f92, %f91, %f91;
	fma.rn.f32 	%f93, %f90, %f90, %f92;
	mul.f32 	%f94, %f88, %f40;
	fma.rn.f32 	%f95, %f94, %f94, %f93;
	mul.f32 	%f96, %f89, %f42;
	fma.rn.f32 	%f97, %f96, %f96, %f95;
	add.f32 	%f98, %f46, %f97;
	add.f32 	%f267, %f267, %f98;
	ld.shared.f32 	%f99, [_ZZ13beamform_timeP5char4PfS1_jjjE12phase_shifts+16];
	ld.shared.f32 	%f100, [_ZZ13beamform_timeP5char4PfS1_jjjE12phase_shifts+80];
	ld.shared.f32 	%f101, [_ZZ13beamform_timeP5char4PfS1_jjjE12phase_shifts+144];
	ld.shared.f32 	%f102, [_ZZ13beamform_timeP5char4PfS1_jjjE12phase_shifts+208];
	mul.f32 	%f103, %f99, %f36;
	mul.f32 	%f104, %f100, %f38;
	mul.f32 	%f105, %f104, %f104;
	fma.rn.f32 	%f106, %f103, %f103, %f105;
	mul.f32 	%f107, %f101, %f40;
	fma.rn.f32 	%f108, %f107, %f107, %f106;
	mul.f32 	%f109, %f102, %f42;
	fma.rn.f32 	%f110, %f109, %f109, %f108;
	add.f32 	%f111, %f46, %f110;
	add.f32 	%f266, %f266, %f111;
	ld.shared.f32 	%f112, [_ZZ13beamform_timeP5char4PfS1_jjjE12phase_shifts+20];
	ld.shared.f32 	%f113, [_ZZ13beamform_timeP5char4PfS1_jjjE12phase_shifts+84];
	ld.shared.f32 	%f114, [_ZZ13beamform_timeP5char4PfS1_jjjE12phase_shifts+148];
	ld.shared.f32 	%f115, [_ZZ13beamform_timeP5char4PfS1_jjjE12phase_shifts+212];
	mul.f32 	%f116, %f112, %f36;
	mul.f32 	%f117, %f113, %f38;
	mul.f32 	%f118, %f117, %f117;
	fma.rn.f32 	%f119, %f116, %f116, %f118;
	mul.f32 	%f120, %f114, %f40;
	fma.rn.f32 	%f121, %f120, %f120, %f119;
	mul.f32 	%f122, %f115, %f42;
	fma.rn.f32 	%f123, %f122, %f122, %f121;
	add.f32 	%f124, %f46, %f123;
	add.f32 	%f265, %f265, %f124;
	ld.shared.f32 	%f125, [_ZZ13beamform_timeP5char4PfS1_jjjE12phase_shifts+24];
	ld.shared.f32 	%f126, [_ZZ13beamform_timeP5char4PfS1_jjjE12phase_shifts+88];
	ld.shared.f32 	%f127, [_ZZ13beamform_timeP5char4PfS1_jjjE12phase_shifts+152];
	ld.shared.f32 	%f128, [_ZZ13beamform_timeP5char4PfS1_jjjE12phase_shifts+216];
	mul.f32 	%f129, %f125, %f36;
	mul.f32 	%f130, %f126, %f38;
	mul.f32 	%f131, %f130, %f130;
	fma.rn.f32 	%f132, %f129, %f129, %f131;
	mul.f32 	%f133, %f127, %f40;
	fma.rn.f32 	%f134, %f133, %f133, %f132;
	mul.f32 	%f135, %f128, %f42;
	fma.rn.f32 	%f136, %f135, %f135, %f134;
	add.f32 	%f137, %f46, %f136;
	add.f32 	%f264, %f264, %f137;
	ld.shared.f32 	%f138, [_ZZ13beamform_timeP5char4PfS1_jjjE12phase_shifts+28];
	ld.shared.f32 	%f139, [_ZZ13beamform_timeP5char4PfS1_jjjE12phase_shifts+92];
	ld.shared.f32 	%f140, [_ZZ13beamform_timeP5char4PfS1_jjjE12phase_shifts+156];
	ld.shared.f32 	%f141, [_ZZ13beamform_timeP5char4PfS1_jjjE12phase_shifts+220];
	mul.f32 	%f142, %f138, %f36;
	mul.f32 	%f143, %f139, %f38;
	mul.f32 	%f144, %f143, %f143;
	fma.rn.f32 	%f145, %f142, %f142, %f144;
	mul.f32 	%f146, %f140, %f40;
	fma.rn.f32 	%f147, %f146, %f146, %f145;
	mul.f32 	%f148, %f141, %f42;
	fma.rn.f32 	%f149, %f148, %f148, %f147;
	add.f32 	%f150, %f46, %f149;
	add.f32 	%f263, %f263, %f150;
	ld.shared.f32 	%f151, [_ZZ13beamform_timeP5char4PfS1_jjjE12phase_shifts+32];
	ld.shared.f32 	%f152, [_ZZ13beamform_timeP5char4PfS1_jjjE12phase_shifts+96];
	ld.shared.f32 	%f153, [_ZZ13beamform_timeP5char4PfS1_jjjE12phase_shifts+160];
	ld.shared.f32 	%f154, [_ZZ13beamform_timeP5char4PfS1_jjjE12phase_shifts+224];
	mul.f32 	%f155, %f151, %f36;
	mul.f32 	%f156, %f152, %f38;
	mul.f32 	%f157, %f156, %f156;
	fma.rn.f32 	%f158, %f155, %f155, %f157;
	mul.f32 	%f159, %f153, %f40;
	fma.rn.f32 	%f160, %f159, %f159, %f158;
	mul.f32 	%f161, %f154, %f42;
	fma.rn.f32 	%f162, %f161, %f161, %f160;
	add.f32 	%f163, %f46, %f162;
	add.f32 	%f262, %f262, %f163;
	ld.shared.f32 	%f164, [_ZZ13beamform_timeP5char4PfS1_jjjE12phase_shifts+36];
	ld.shared.f32 	%f165, [_ZZ13beamform_timeP5char4PfS1_jjjE12phase_shifts+100];
	ld.shared.f32 	%f166, [_ZZ13beamform_timeP5char4PfS1_jjjE12phase_shifts+164];
	ld.shared.f32 	%f167, [_ZZ13beamform_timeP5char4PfS1_jjjE12phase_shifts+228];
	mul.f32 	%f168, %f164, %f36;
	mul.f32 	%f169, %f165, %f38;
	mul.f32 	%f170, %f169, %f169;
	fma.rn.f32 	%f171, %f168, %f168, %f170;
	mul.f32 	%f172, %f166, %f40;
	fma.rn.f32 	%f173, %f172, %f172, %f171;
	mul.f32 	%f174, %f167, %f42;
	fma.rn.f32 	%f175, %f174, %f174, %f173;
	add.f32 	%f176, %f46, %f175;
	add.f32 	%f261, %f261, %f176;
	ld.shared.f32 	%f177, [_ZZ13beamform_timeP5char4PfS1_jjjE12phase_shifts+40];
	ld.shared.f32 	%f178, [_ZZ13beamform_timeP5char4PfS1_jjjE12phase_shifts+104];
	ld.shared.f32 	%f179, [_ZZ13beamform_timeP5char4PfS1_jjjE12phase_shifts+168];
	ld.shared.f32 	%f180, [_ZZ13beamform_timeP5char4PfS1_jjjE12phase_shifts+232];
	mul.f32 	%f181, %f177, %f36;
	mul.f32 	%f182, %f178, %f38;
	mul.f32 	%f183, %f182, %f182;
	fma.rn.f32 	%f184, %f181, %f181, %f183;
	mul.f32 	%f185, %f179, %f40;
	fma.rn.f32 	%f186, %f185, %f185, %f184;
	mul.f32 	%f187, %f180, %f42;
	fma.rn.f32 	%f188, %f187, %f187, %f186;
	add.f32 	%f189, %f46, %f188;
	add.f32 	%f260, %f260, %f189;
	ld.shared.f32 	%f190, [_ZZ13beamform_timeP5char4PfS1_jjjE12phase_shifts+44];
	ld.shared.f32 	%f191, [_ZZ13beamform_timeP5char4PfS1_jjjE12phase_shifts+108];
	ld.shared.f32 	%f192, [_ZZ13beamform_timeP5char4PfS1_jjjE12phase_shifts+172];
	ld.shared.f32 	%f193, [_ZZ13beamform_timeP5char4PfS1_jjjE12phase_shifts+236];
	mul.f32 	%f194, %f190, %f36;
	mul.f32 	%f195, %f191, %f38;
	mul.f32 	%f196, %f195, %f195;
	fma.rn.f32 	%f197, %f194, %f194, %f196;
	mul.f32 	%f198, %f192, %f40;
	fma.rn.f32 	%f199, %f198, %f198, %f197;
	mul.f32 	%f200, %f193, %f42;
	fma.rn.f32 	%f201, %f200, %f200, %f199;
	add.f32 	%f202, %f46, %f201;
	add.f32 	%f259, %f259, %f202;
	ld.shared.f32 	%f203, [_ZZ13beamform_timeP5char4PfS1_jjjE12phase_shifts+48];
	ld.shared.f32 	%f204, [_ZZ13beamform_timeP5char4PfS1_jjjE12phase_shifts+112];
	ld.shared.f32 	%f205, [_ZZ13beamform_timeP5char4PfS1_jjjE12phase_shifts+176];
	ld.shared.f32 	%f206, [_ZZ13beamform_timeP5char4PfS1_jjjE12phase_shifts+240];
	mul.f32 	%f207, %f203, %f36;
	mul.f32 	%f208, %f204, %f38;
	mul.f32 	%f209, %f208, %f208;
	fma.rn.f32 	%f210, %f207, %f207, %f209;
	mul.f32 	%f211, %f205, %f40;
	fma.rn.f32 	%f212, %f211, %f211, %f210;
	mul.f32 	%f213, %f206, %f42;
	fma.rn.f32 	%f214, %f213, %f213, %f212;
	add.f32 	%f215, %f46, %f214;
	add.f32 	%f258, %f258, %f215;
	ld.shared.f32 	%f216, [_ZZ13beamform_timeP5char4PfS1_jjjE12phase_shifts+52];
	ld.shared.f32 	%f217, [_ZZ13beamform_timeP5char4PfS1_jjjE12phase_shifts+116];
	ld.shared.f32 	%f218, [_ZZ13beamform_timeP5char4PfS1_jjjE12phase_shifts+180];
	ld.shared.f32 	%f219, [_ZZ13beamform_timeP5char4PfS1_jjjE12phase_shifts+244];
	mul.f32 	%f220, %f216, %f36;
	mul.f32 	%f221, %f217, %f38;
	mul.f32 	%f222, %f221, %f221;
	fma.rn.f32 	%f223, %f220, %f220, %f222;
	mul.f32 	%f224, %f218, %f40;
	fma.rn.f32 	%f225, %f224, %f224, %f223;
	mul.f32 	%f226, %f219, %f42;
	fma.rn.f32 	%f227, %f226, %f226, %f225;
	add.f32 	%f228, %f46, %f227;
	add.f32 	%f257, %f257, %f228;
	ld.shared.f32 	%f229, [_ZZ13beamform_timeP5char4PfS1_jjjE12phase_shifts+56];
	ld.shared.f32 	%f230, [_ZZ13beamform_timeP5char4PfS1_jjjE12phase_shifts+120];
	ld.shared.f32 	%f231, [_ZZ13beamform_timeP5char4PfS1_jjjE12phase_shifts+184];
	ld.shared.f32 	%f232, [_ZZ13beamform_timeP5char4PfS1_jjjE12phase_shifts+248];
	mul.f32 	%f233, %f229, %f36;
	mul.f32 	%f234, %f230, %f38;
	mul.f32 	%f235, %f234, %f234;
	fma.rn.f32 	%f236, %f233, %f233, %f235;
	mul.f32 	%f237, %f231, %f40;
	fma.rn.f32 	%f238, %f237, %f237, %f236;
	mul.f32 	%f239, %f232, %f42;
	fma.rn.f32 	%f240, %f239, %f239, %f238;
	add.f32 	%f241, %f46, %f240;
	add.f32 	%f256, %f256, %f241;
	ld.shared.f32 	%f242, [_ZZ13beamform_timeP5char4PfS1_jjjE12phase_shifts+60];
	ld.shared.f32 	%f243, [_ZZ13beamform_timeP5char4PfS1_jjjE12phase_shifts+124];
	ld.shared.f32 	%f244, [_ZZ13beamform_timeP5char4PfS1_jjjE12phase_shifts+188];
	ld.shared.f32 	%f245, [_ZZ13beamform_timeP5char4PfS1_jjjE12phase_shifts+252];
	mul.f32 	%f246, %f242, %f36;
	mul.f32 	%f247, %f243, %f38;
	mul.f32 	%f248, %f247, %f247;
	fma.rn.f32 	%f249, %f246, %f246, %f248;
	mul.f32 	%f250, %f244, %f40;
	fma.rn.f32 	%f251, %f250, %f250, %f249;
	mul.f32 	%f252, %f245, %f42;
	fma.rn.f32 	%f253, %f252, %f252, %f251;
	add.f32 	%f254, %f46, %f253;
	add.f32 	%f255, %f255, %f254;
	add.s32 	%r251, %r251, 1;
	setp.ne.s32 	%p15, %r251, 8;
	@%p15 bra 	$L__BB2_15;
	add.s32 	%r224, %r12, %r240;
	mul.wide.u32 	%rd39, %r224, 4;
	add.s64 	%rd40, %rd2, %rd39;
	st.global.f32 	[%rd40], %f270;
	add.s32 	%r225, %r27, %r240;
	mul.wide.u32 	%rd41, %r225, 4;
	add.s64 	%rd42, %rd2, %rd41;
	st.global.f32 	[%rd42], %f269;
	add.s32 	%r226, %r28, %r240;
	mul.wide.u32 	%rd43, %r226, 4;
	add.s64 	%rd44, %rd2, %rd43;
	st.global.f32 	[%rd44], %f268;
	add.s32 	%r227, %r29, %r240;
	mul.wide.u32 	%rd45, %r227, 4;
	add.s64 	%rd46, %rd2, %rd45;
	st.global.f32 	[%rd46], %f267;
	add.s32 	%r228, %r30, %r240;
	mul.wide.u32 	%rd47, %r228, 4;
	add.s64 	%rd48, %rd2, %rd47;
	st.global.f32 	[%rd48], %f266;
	add.s32 	%r229, %r31, %r240;
	mul.wide.u32 	%rd49, %r229, 4;
	add.s64 	%rd50, %rd2, %rd49;
	st.global.f32 	[%rd50], %f265;
	add.s32 	%r230, %r32, %r240;
	mul.wide.u32 	%rd51, %r230, 4;
	add.s64 	%rd52, %rd2, %rd51;
	st.global.f32 	[%rd52], %f264;
	add.s32 	%r231, %r33, %r240;
	mul.wide.u32 	%rd53, %r231, 4;
	add.s64 	%rd54, %rd2, %rd53;
	st.global.f32 	[%rd54], %f263;
	add.s32 	%r232, %r34, %r240;
	mul.wide.u32 	%rd55, %r232, 4;
	add.s64 	%rd56, %rd2, %rd55;
	st.global.f32 	[%rd56], %f262;
	add.s32 	%r233, %r35, %r240;
	mul.wide.u32 	%rd57, %r233, 4;
	add.s64 	%rd58, %rd2, %rd57;
	st.global.f32 	[%rd58], %f261;
	add.s32 	%r234, %r36, %r240;
	mul.wide.u32 	%rd59, %r234, 4;
	add.s64 	%rd60, %rd2, %rd59;
	st.global.f32 	[%rd60], %f260;
	add.s32 	%r235, %r37, %r240;
	mul.wide.u32 	%rd61, %r235, 4;
	add.s64 	%rd62, %rd2, %rd61;
	st.global.f32 	[%rd62], %f259;
	add.s32 	%r236, %r38, %r240;
	mul.wide.u32 	%rd63, %r236, 4;
	add.s64 	%rd64, %rd2, %rd63;
	st.global.f32 	[%rd64], %f258;
	add.s32 	%r237, %r39, %r240;
	mul.wide.u32 	%rd65, %r237, 4;
	add.s64 	%rd66, %rd2, %rd65;
	st.global.f32 	[%rd66], %f257;
	add.s32 	%r238, %r40, %r240;
	mul.wide.u32 	%rd67, %r238, 4;
	add.s64 	%rd68, %rd2, %rd67;
	st.global.f32 	[%rd68], %f256;
	add.s32 	%r239, %r41, %r240;
	mul.wide.u32 	%rd69, %r239, 4;
	add.s64 	%rd70, %rd2, %rd69;
	st.global.f32 	[%rd70], %f255;
	bar.sync 	0;
	add.s32 	%r240, %r240, %r9;
	setp.lt.u32 	%p16, %r240, %r78;
	@%p16 bra 	$L__BB2_2;
$L__BB2_20:
	ret;

}


// ===== COMPILED SASS (sm_100) =====

	.target	sm_100

	.elftype	@"ET_EXEC"


//--------------------- .note.nv.tkinfo           --------------------------
	.section	.note.nv.tkinfo,"",@"SHT_NOTE"
	.sectionflags	@"SHF_NOTE_NV_TKINFO"
	.tkinfo
        /*0018*/ 	.word	0x00000002
        /*0030*/ 	.string	""
        /*0030*/ 	.string	"ptxas"
        /*0030*/ 	.string	"Cuda compilation tools, release 13.0, V13.0.88"
        /*0030*/ 	.string	"Build cuda_13.0.r13.0/compiler.36424714_0"
        /*0030*/ 	.string	"-arch sm_100 -m 64 "



//--------------------- .note.nv.cuinfo           --------------------------
	.section	.note.nv.cuinfo,"",@"SHT_NOTE"
	.sectionflags	@"SHF_NOTE_NV_CUINFO"
        /*0018*/ 	.short	0x0002
        /*001a*/ 	.short	0x0064
        /*001c*/ 	.short	0x0082
	.zero		2


//--------------------- .nv.info                  --------------------------
	.section	.nv.info,"",@"SHT_CUDA_INFO"
	.align	4


	//----- nvinfo : EIATTR_REGCOUNT
	.align		4
        /*0000*/ 	.byte	0x04, 0x2f
        /*0002*/ 	.short	(.L_1 - .L_0)
	.align		4
.L_0:
        /*0004*/ 	.word	index@(_Z15beamform_structP8ANTENNASPfP6float4jjj)
        /*0008*/ 	.word	0x0000003d


	//----- nvinfo : EIATTR_FRAME_SIZE
	.align		4
.L_1:
        /*000c*/ 	.byte	0x04, 0x11
        /*000e*/ 	.short	(.L_3 - .L_2)
	.align		4
.L_2:
        /*0010*/ 	.word	index@(_Z15beamform_structP8ANTENNASPfP6float4jjj)
        /*0014*/ 	.word	0x00000040


	//----- nvinfo : EIATTR_REGCOUNT
	.align		4
.L_3:
        /*0018*/ 	.byte	0x04, 0x2f
        /*001a*/ 	.short	(.L_5 - .L_4)
	.align		4
.L_4:
        /*001c*/ 	.word	index@(_Z15beamform_sharedP5char4PfP6float4jjj)
        /*0020*/ 	.word	0x00000047


	//----- nvinfo : EIATTR_FRAME_SIZE
	.align		4
.L_5:
        /*0024*/ 	.byte	0x04, 0x11
        /*0026*/ 	.short	(.L_7 - .L_6)
	.align		4
.L_6:
        /*0028*/ 	.word	index@(_Z15beamform_sharedP5char4PfP6float4jjj)
        /*002c*/ 	.word	0x00000000


	//----- nvinfo : EIATTR_REGCOUNT
	.align		4
.L_7:
        /*0030*/ 	.byte	0x04, 0x2f
        /*0032*/ 	.short	(.L_9 - .L_8)
	.align		4
.L_8:
        /*0034*/ 	.word	index@(_Z13beamform_timeP5char4PfS1_jjj)
        /*0038*/ 	.word	0x00000030


	//----- nvinfo : EIATTR_FRAME_SIZE
	.align		4
.L_9:
        /*003c*/ 	.byte	0x04, 0x11
        /*003e*/ 	.short	(.L_11 - .L_10)
	.align		4
.L_10:
        /*0040*/ 	.word	index@(_Z13beamform_timeP5char4PfS1_jjj)
        /*0044*/ 	.word	0x00000000


	//----- nvinfo : EIATTR_MIN_STACK_SIZE
	.align		4
.L_11:
        /*0048*/ 	.byte	0x04, 0x12
        /*004a*/ 	.short	(.L_13 - .L_12)
	.align		4
.L_12:
        /*004c*/ 	.word	index@(_Z13beamform_timeP5char4PfS1_jjj)
        /*0050*/ 	.word	0x00000000


	//----- nvinfo : EIATTR_MIN_STACK_SIZE
	.align		4
.L_13:
        /*0054*/ 	.byte	0x04, 0x12
        /*0056*/ 	.short	(.L_15 - .L_14)
	.align		4
.L_14:
        /*0058*/ 	.word	index@(_Z15beamform_sharedP5char4PfP6float4jjj)
        /*005c*/ 	.word	0x00000000


	//----- nvinfo : EIATTR_MIN_STACK_SIZE
	.align		4
.L_15:
        /*0060*/ 	.byte	0x04, 0x12
        /*0062*/ 	.short	(.L_17 - .L_16)
	.align		4
.L_16:
        /*0064*/ 	.word	index@(_Z15beamform_structP8ANTENNASPfP6float4jjj)
        /*0068*/ 	.word	0x00000040
.L_17:


//--------------------- .nv.compat                --------------------------
	.section	.nv.compat,"",@"SHT_CUDA_COMPAT_INFO"
	.align	4
        /*0000*/ 	.byte	0x02, 0x09, 0x00, 0x00, 0x02, 0x02, 0x01, 0x00, 0x02, 0x05, 0x05, 0x00, 0x03, 0x07, 0x01, 0x01
        /*0010*/ 	.byte	0x02, 0x03, 0x00, 0x00, 0x02, 0x06, 0x01, 0x00, 0x04, 0x0b, 0x08, 0x00, 0x09, 0x00, 0x00, 0x00
        /*0020*/ 	.byte	0x00, 0x00, 0x00, 0x00


//--------------------- .nv.info._Z13beamform_timeP5char4PfS1_jjj --------------------------
	.section	.nv.info._Z13beamform_timeP5char4PfS1_jjj,"",@"SHT_CUDA_INFO"
	.sectionflags	@""
	.align	4


	//----- nvinfo : EIATTR_CUDA_API_VERSION
	.align		4
        /*0000*/ 	.byte	0x04, 0x37
        /*0002*/ 	.short	(.L_19 - .L_18)
.L_18:
        /*0004*/ 	.word	0x00000082


	//----- nvinfo : EIATTR_KPARAM_INFO
	.align		4
.L_19:
        /*0008*/ 	.byte	0x04, 0x17
        /*000a*/ 	.short	(.L_21 - .L_20)
.L_20:
        /*000c*/ 	.word	0x00000000
        /*0010*/ 	.short	0x0005
        /*0012*/ 	.short	0x0020
        /*0014*/ 	.byte	0x00, 0xf0, 0x11, 0x00


	//----- nvinfo : EIATTR_KPARAM_INFO
	.align		4
.L_21:
        /*0018*/ 	.byte	0x04, 0x17
        /*001a*/ 	.short	(.L_23 - .L_22)
.L_22:
        /*001c*/ 	.word	0x00000000
        /*0020*/ 	.short	0x0004
        /*0022*/ 	.short	0x001c
        /*0024*/ 	.byte	0x00, 0xf0, 0x11, 0x00


	//----- nvinfo : EIATTR_KPARAM_INFO
	.align		4
.L_23:
        /*0028*/ 	.byte	0x04, 0x17
        /*002a*/ 	.short	(.L_25 - .L_24)
.L_24:
        /*002c*/ 	.word	0x00000000
        /*0030*/ 	.short	0x0003
        /*0032*/ 	.short	0x0018
        /*0034*/ 	.byte	0x00, 0xf0, 0x11, 0x00


	//----- nvinfo : EIATTR_KPARAM_INFO
	.align		4
.L_25:
        /*0038*/ 	.byte	0x04, 0x17
        /*003a*/ 	.short	(.L_27 - .L_26)
.L_26:
        /*003c*/ 	.word	0x00000000
        /*0040*/ 	.short	0x0002
        /*0042*/ 	.short	0x0010
        /*0044*/ 	.byte	0x00, 0xf5, 0x21, 0x00


	//----- nvinfo : EIATTR_KPARAM_INFO
	.align		4
.L_27:
        /*0048*/ 	.byte	0x04, 0x17
        /*004a*/ 	.short	(.L_29 - .L_28)
.L_28:
        /*004c*/ 	.word	0x00000000
        /*0050*/ 	.short	0x0001
        /*0052*/ 	.short	0x0008
        /*0054*/ 	.byte	0x00, 0xf5, 0x21, 0x00


	//----- nvinfo : EIATTR_KPARAM_INFO
	.align		4
.L_29:
        /*0058*/ 	.byte	0x04, 0x17
        /*005a*/ 	.short	(.L_31 - .L_30)
.L_30:
        /*005c*/ 	.word	0x00000000
        /*0060*/ 	.short	0x0000
        /*0062*/ 	.short	0x0000
        /*0064*/ 	.byte	0x00, 0xf5, 0x21, 0x00


	//----- nvinfo : EIATTR_SPARSE_MMA_MASK
	.align		4
.L_31:
        /*0068*/ 	.byte	0x03, 0x50
        /*006a*/ 	.short	0x0000


	//----- nvinfo : EIATTR_MAXREG_COUNT
	.align		4
        /*006c*/ 	.byte	0x03, 0x1b
        /*006e*/ 	.short	0x00ff


	//----- nvinfo : EIATTR_NUM_BARRIERS
	.align		4
        /*0070*/ 	.byte	0x02, 0x4c
        /*0072*/ 	.byte	0x01
	.zero		1


	//----- nvinfo : EIATTR_MERCURY_ISA_VERSION
	.align		4
        /*0074*/ 	.byte	0x03, 0x5f
        /*0076*/ 	.short	0x0101


	//----- nvinfo : EIATTR_VRC_CTA_INIT_COUNT
	.align		4
        /*0078*/ 	.byte	0x02, 0x4a
	.zero		1
	.zero		1


	//----- nvinfo : EIATTR_EXIT_INSTR_OFFSETS
	.align		4
        /*007c*/ 	.byte	0x04, 0x1c
        /*007e*/ 	.short	(.L_33 - .L_32)


	//   ....[0]....
.L_32:
        /*0080*/ 	.word	0x00000070


	//   ....[1]....
        /*0084*/ 	.word	0x00002240


	//----- nvinfo : EIATTR_MAX_THREADS
	.align		4
.L_33:
        /*0088*/ 	.byte	0x04, 0x05
        /*008a*/ 	.short	(.L_35 - .L_34)
.L_34:
        /*008c*/ 	.word	0x00000080
        /*0090*/ 	.word	0x00000001
        /*0094*/ 	.word	0x00000001


	//----- nvinfo : EIATTR_CRS_STACK_SIZE
	.align		4
.L_35:
        /*0098*/ 	.byte	0x04, 0x1e
        /*009a*/ 	.short	(.L_37 - .L_36)
.L_36:
        /*009c*/ 	.word	0x00000000


	//----- nvinfo : EIATTR_CBANK_PARAM_SIZE
	.align		4
.L_37:
        /*00a0*/ 	.byte	0x03, 0x19
        /*00a2*/ 	.short	0x0024


	//----- nvinfo : EIATTR_PARAM_CBANK
	.align		4
        /*00a4*/ 	.byte	0x04, 0x0a
        /*00a6*/ 	.short	(.L_39 - .L_38)
	.align		4
.L_38:
        /*00a8*/ 	.word	index@(.nv.constant0._Z13beamform_timeP5char4PfS1_jjj)
        /*00ac*/ 	.short	0x0380
        /*00ae*/ 	.short	0x0024


	//----- nvinfo : EIATTR_SW_WAR
	.align		4
.L_39:
        /*00b0*/ 	.byte	0x04, 0x36
        /*00b2*/ 	.short	(.L_41 - .L_40)
.L_40:
        /*00b4*/ 	.word	0x00000008
.L_41:


//--------------------- .nv.info._Z15beamform_sharedP5char4PfP6float4jjj --------------------------
	.section	.nv.info._Z15beamform_sharedP5char4PfP6float4jjj,"",@"SHT_CUDA_INFO"
	.sectionflags	@""
	.align	4


	//----- nvinfo : EIATTR_CUDA_API_VERSION
	.align		4
        /*0000*/ 	.byte	0x04, 0x37
        /*0002*/ 	.short	(.L_43 - .L_42)
.L_42:
        /*0004*/ 	.word	0x00000082


	//----- nvinfo : EIATTR_KPARAM_INFO
	.align		4
.L_43:
        /*0008*/ 	.byte	0x04, 0x17
        /*000a*/ 	.short	(.L_45 - .L_44)
.L_44:
        /*000c*/ 	.word	0x00000000
        /*0010*/ 	.short	0x0005
        /*0012*/ 	.short	0x0020
        /*0014*/ 	.byte	0x00, 0xf0, 0x11, 0x00


	//----- nvinfo : EIATTR_KPARAM_INFO
	.align		4
.L_45:
        /*0018*/ 	.byte	0x04, 0x17
        /*001a*/ 	.short	(.L_47 - .L_46)
.L_46:
        /*001c*/ 	.word	0x00000000
        /*0020*/ 	.short	0x0004
        /*0022*/ 	.short	0x001c
        /*0024*/ 	.byte	0x00, 0xf0, 0x11, 0x00


	//----- nvinfo : EIATTR_KPARAM_INFO
	.align		4
.L_47:
        /*0028*/ 	.byte	0x04, 0x17
        /*002a*/ 	.short	(.L_49 - .L_48)
.L_48:
        /*002c*/ 	.word	0x00000000
        /*0030*/ 	.short	0x0003
        /*0032*/ 	.short	0x0018
        /*0034*/ 	.byte	0x00, 0xf0, 0x11, 0x00


	//----- nvinfo : EIATTR_KPARAM_INFO
	.align		4
.L_49:
        /*0038*/ 	.byte	0x04, 0x17
        /*003a*/ 	.short	(.L_51 - .L_50)
.L_50:
        /*003c*/ 	.word	0x00000000
        /*0040*/ 	.short	0x0002
        /*0042*/ 	.short	0x0010
        /*0044*/ 	.byte	0x00, 0xf5, 0x21, 0x00


	//----- nvinfo : EIATTR_KPARAM_INFO
	.align		4
.L_51:
        /*0048*/ 	.byte	0x04, 0x17
        /*004a*/ 	.short	(.L_53 - .L_52)
.L_52:
        /*004c*/ 	.word	0x00000000
        /*0050*/ 	.short	0x0001
        /*0052*/ 	.short	0x0008
        /*0054*/ 	.byte	0x00, 0xf5, 0x21, 0x00


	//----- nvinfo : EIATTR_KPARAM_INFO
	.align		4
.L_53:
        /*0058*/ 	.byte	0x04, 0x17
        /*005a*/ 	.short	(.L_55 - .L_54)
.L_54:
        /*005c*/ 	.word	0x00000000
        /*0060*/ 	.short	0x0000
        /*0062*/ 	.short	0x0000
        /*0064*/ 	.byte	0x00, 0xf5, 0x21, 0x00


	//----- nvinfo : EIATTR_SPARSE_MMA_MASK
	.align		4
.L_55:
        /*0068*/ 	.byte	0x03, 0x50
        /*006a*/ 	.short	0x0000


	//----- nvinfo : EIATTR_MAXREG_COUNT
	.align		4
        /*006c*/ 	.byte	0x03, 0x1b
        /*006e*/ 	.short	0x00ff


	//----- nvinfo : EIATTR_NUM_BARRIERS
	.align		4
        /*0070*/ 	.byte	0x02, 0x4c
        /*0072*/ 	.byte	0x01
	.zero		1


	//----- nvinfo : EIATTR_MERCURY_ISA_VERSION
	.align		4
        /*0074*/ 	.byte	0x03, 0x5f
        /*0076*/ 	.short	0x0101


	//----- nvinfo : EIATTR_VRC_CTA_INIT_COUNT
	.align		4
        /*0078*/ 	.byte	0x02, 0x4a
	.zero		1
	.zero		1


	//----- nvinfo : EIATTR_EXIT_INSTR_OFFSETS
	.align		4
        /*007c*/ 	.byte	0x04, 0x1c
        /*007e*/ 	.short	(.L_57 - .L_56)


	//   ....[0]....
.L_56:
        /*0080*/ 	.word	0x00000040


	//   ....[1]....
        /*0084*/ 	.word	0x00002010


	//----- nvinfo : EIATTR_CRS_STACK_SIZE
	.align		4
.L_57:
        /*0088*/ 	.byte	0x04, 0x1e
        /*008a*/ 	.short	(.L_59 - .L_58)
.L_58:
        /*008c*/ 	.word	0x00000000


	//----- nvinfo : EIATTR_CBANK_PARAM_SIZE
	.align		4
.L_59:
        /*0090*/ 	.byte	0x03, 0x19
        /*0092*/ 	.short	0x0024


	//----- nvinfo : EIATTR_PARAM_CBANK
	.align		4
        /*0094*/ 	.byte	0x04, 0x0a
        /*0096*/ 	.short	(.L_61 - .L_60)
	.align		4
.L_60:
        /*0098*/ 	.word	index@(.nv.constant0._Z15beamform_sharedP5char4PfP6float4jjj)
        /*009c*/ 	.short	0x0380
        /*009e*/ 	.short	0x0024


	//----- nvinfo : EIATTR_SW_WAR
	.align		4
.L_61:
        /*00a0*/ 	.byte	0x04, 0x36
        /*00a2*/ 	.short	(.L_63 - .L_62)
.L_62:
        /*00a4*/ 	.word	0x00000008
.L_63:


//--------------------- .nv.info._Z15beamform_structP8ANTENNASPfP6float4jjj --------------------------
	.section	.nv.info._Z15beamform_structP8ANTENNASPfP6float4jjj,"",@"SHT_CUDA_INFO"
	.sectionflags	@""
	.align	4


	//----- nvinfo : EIATTR_CUDA_API_VERSION
	.align		4
        /*0000*/ 	.byte	0x04, 0x37
        /*0002*/ 	.short	(.L_65 - .L_64)
.L_64:
        /*0004*/ 	.word	0x00000082


	//----- nvinfo : EIATTR_KPARAM_INFO
	.align		4
.L_65:
        /*0008*/ 	.byte	0x04, 0x17
        /*000a*/ 	.short	(.L_67 - .L_66)
.L_66:
        /*000c*/ 	.word	0x00000000
        /*0010*/ 	.short	0x0005
        /*0012*/ 	.short	0x0020
        /*0014*/ 	.byte	0x00, 0xf0, 0x11, 0x00


	//----- nvinfo : EIATTR_KPARAM_INFO
	.align		4
.L_67:
        /*0018*/ 	.byte	0x04, 0x17
        /*001a*/ 	.short	(.L_69 - .L_68)
.L_68:
        /*001c*/ 	.word	0x00000000
        /*0020*/ 	.short	0x0004
        /*0022*/ 	.short	0x001c
        /*0024*/ 	.byte	0x00, 0xf0, 0x11, 0x00


	//----- nvinfo : EIATTR_KPARAM_INFO
	.align		4
.L_69:
        /*0028*/ 	.byte	0x04, 0x17
        /*002a*/ 	.short	(.L_71 - .L_70)
.L_70:
        /*002c*/ 	.word	0x00000000
        /*0030*/ 	.short	0x0003
        /*0032*/ 	.short	0x0018
        /*0034*/ 	.byte	0x00, 0xf0, 0x11, 0x00


	//----- nvinfo : EIATTR_KPARAM_INFO
	.align		4
.L_71:
        /*0038*/ 	.byte	0x04, 0x17
        /*003a*/ 	.short	(.L_73 - .L_72)
.L_72:
        /*003c*/ 	.word	0x00000000
        /*0040*/ 	.short	0x0002
        /*0042*/ 	.short	0x0010
        /*0044*/ 	.byte	0x00, 0xf5, 0x21, 0x00


	//----- nvinfo : EIATTR_KPARAM_INFO
	.align		4
.L_73:
        /*0048*/ 	.byte	0x04, 0x17
        /*004a*/ 	.short	(.L_75 - .L_74)
.L_74:
        /*004c*/ 	.word	0x00000000
        /*0050*/ 	.short	0x0001
        /*0052*/ 	.short	0x0008
        /*0054*/ 	.byte	0x00, 0xf5, 0x21, 0x00


	//----- nvinfo : EIATTR_KPARAM_INFO
	.align		4
.L_75:
        /*0058*/ 	.byte	0x04, 0x17
        /*005a*/ 	.short	(.L_77 - .L_76)
.L_76:
        /*005c*/ 	.word	0x00000000
        /*0060*/ 	.short	0x0000
        /*0062*/ 	.short	0x0000
        /*0064*/ 	.byte	0x00, 0xf5, 0x21, 0x00


	//----- nvinfo : EIATTR_SPARSE_MMA_MASK
	.align		4
.L_77:
        /*0068*/ 	.byte	0x03, 0x50
        /*006a*/ 	.short	0x0000


	//----- nvinfo : EIATTR_MAXREG_COUNT
	.align		4
        /*006c*/ 	.byte	0x03, 0x1b
        /*006e*/ 	.short	0x00ff


	//----- nvinfo : EIATTR_NUM_BARRIERS
	.align		4
        /*0070*/ 	.byte	0x02, 0x4c
        /*0072*/ 	.byte	0x01
	.zero		1


	//----- nvinfo : EIATTR_MERCURY_ISA_VERSION
	.align		4
        /*0074*/ 	.byte	0x03, 0x5f
        /*0076*/ 	.short	0x0101


	//----- nvinfo : EIATTR_VRC_CTA_INIT_COUNT
	.align		4
        /*0078*/ 	.byte	0x02, 0x4a
	.zero		1
	.zero		1


	//----- nvinfo : EIATTR_EXIT_INSTR_OFFSETS
	.align		4
        /*007c*/ 	.byte	0x04, 0x1c
        /*007e*/ 	.short	(.L_79 - .L_78)


	//   ....[0]....
.L_78:
        /*0080*/ 	.word	0x00000060


	//   ....[1]....
        /*0084*/ 	.word	0x00001f60


	//----- nvinfo : EIATTR_CRS_STACK_SIZE
	.align		4
.L_79:
        /*0088*/ 	.byte	0x04, 0x1e
        /*008a*/ 	.short	(.L_81 - .L_80)
.L_80:
        /*008c*/ 	.word	0x00000000


	//----- nvinfo : EIATTR_CBANK_PARAM_SIZE
	.align		4
.L_81:
        /*0090*/ 	.byte	0x03, 0x19
        /*0092*/ 	.short	0x0024


	//----- nvinfo : EIATTR_PARAM_CBANK
	.align		4
        /*0094*/ 	.byte	0x04, 0x0a
        /*0096*/ 	.short	(.L_83 - .L_82)
	.align		4
.L_82:
        /*0098*/ 	.word	index@(.nv.constant0._Z15beamform_structP8ANTENNASPfP6float4jjj)
        /*009c*/ 	.short	0x0380
        /*009e*/ 	.short	0x0024


	//----- nvinfo : EIATTR_SW_WAR
	.align		4
.L_83:
        /*00a0*/ 	.byte	0x04, 0x36
        /*00a2*/ 	.short	(.L_85 - .L_84)
.L_84:
        /*00a4*/ 	.word	0x00000008
.L_85:


//--------------------- .nv.callgraph             --------------------------
	.section	.nv.callgraph,"",@"SHT_CUDA_CALLGRAPH"
	.align	4
	.sectionentsize	8
	.align		4
        /*0000*/ 	.word	0x00000000
	.align		4
        /*0004*/ 	.word	0xffffffff
	.align		4
        /*0008*/ 	.word	0x00000000
	.align		4
        /*000c*/ 	.word	0xfffffffe
	.align		4
        /*0010*/ 	.word	0x00000000
	.align		4
        /*0014*/ 	.word	0xfffffffd
	.align		4
        /*0018*/ 	.word	0x00000000
	.align		4
        /*001c*/ 	.word	0xfffffffc


//--------------------- .text._Z13beamform_timeP5char4PfS1_jjj --------------------------
	.section	.text._Z13beamform_timeP5char4PfS1_jjj,"ax",@progbits
	.align	128
        .global         _Z13beamform_timeP5char4PfS1_jjj
        .type           _Z13beamform_timeP5char4PfS1_jjj,@function
        .size           _Z13beamform_timeP5char4PfS1_jjj,(.L_x_24 - _Z13beamform_timeP5char4PfS1_jjj)
        .other          _Z13beamform_timeP5char4PfS1_jjj,@"STO_CUDA_ENTRY STV_DEFAULT"
_Z13beamform_timeP5char4PfS1_jjj:
.text._Z13beamform_timeP5char4PfS1_jjj:
[----:B------:R-:W-:Y:S01]  /*0000*/  LDC R1, c[0x0][0x37c] ;  /* 0x0000df00ff017b82 */ /* 0x000fe20000000800 */
[----:B------:R-:W0:Y:S07]  /*0010*/  S2R R0, SR_TID.X ;  /* 0x0000000000007919 */ /* 0x000e2e0000002100 */
[----:B------:R-:W0:Y:S01]  /*0020*/  S2UR UR4, SR_CTAID.X ;  /* 0x00000000000479c3 */ /* 0x000e220000002500 */
[----:B------:R-:W1:Y:S07]  /*0030*/  LDCU UR5, c[0x0][0x398] ;  /* 0x00007300ff0577ac */ /* 0x000e6e0008000800 */
[----:B------:R-:W0:Y:S02]  /*0040*/  LDC R3, c[0x0][0x360] ;  /* 0x0000d800ff037b82 */ /* 0x000e240000000800 */
[----:B0-----:R-:W-:-:S05]  /*0050*/  IMAD R39, R3, UR4, R0 ;  /* 0x0000000403277c24 */ /* 0x001fca000f8e0200 */
[----:B-1----:R-:W-:-:S13]  /*0060*/  ISETP.GE.U32.AND P0, PT, R39, UR5, PT ;  /* 0x0000000527007c0c */ /* 0x002fda000bf06070 */
[----:B------:R-:W-:Y:S05]  /*0070*/  @P0 EXIT ;  /* 0x000000000000094d */ /* 0x000fea0003800000 */
[----:B------:R-:W0:Y:S01]  /*0080*/  I2F.U32.RP R6, R3 ;  /* 0x0000000300067306 */ /* 0x000e220000209000 */
[C---:B------:R-:W-:Y:S01]  /*0090*/  SHF.L.U32 R2, R3.reuse, 0x4, RZ ;  /* 0x0000000403027819 */ /* 0x040fe200000006ff */
[----:B------:R-:W1:Y:S01]  /*00a0*/  S2UR UR14, SR_CTAID.Y ;  /* 0x00000000000e79c3 */ /* 0x000e620000002600 */
[C---:B------:R-:W-:Y:S01]  /*00b0*/  IADD3 R7, PT, PT, R3.reuse, R0, RZ ;  /* 0x0000000003077210 */ /* 0x040fe20007ffe0ff */
[----:B------:R-:W1:Y:S01]  /*00c0*/  LDCU UR5, c[0x0][0x3a0] ;  /* 0x00007400ff0577ac */ /* 0x000e620008000800 */
[----:B------:R-:W-:Y:S02]  /*00d0*/  ISETP.NE.U32.AND P2, PT, R3, RZ, PT ;  /* 0x000000ff0300720c */ /* 0x000fe40003f45070 */
[----:B------:R-:W-:Y:S01]  /*00e0*/  ISETP.GE.U32.AND P0, PT, R7, R2, PT ;  /* 0x000000020700720c */ /* 0x000fe20003f06070 */
[----:B------:R-:W2:Y:S01]  /*00f0*/  LDCU UR6, c[0x0][0x370] ;  /* 0x00006e00ff0677ac */ /* 0x000ea20008000800 */
[-C--:B------:R-:W-:Y:S02]  /*0100*/  VIMNMX.U32 R2, PT, PT, R2, R7.reuse, !PT ;  /* 0x0000000702027248 */ /* 0x080fe40007fe0000 */
[----:B------:R-:W-:Y:S01]  /*0110*/  SEL R36, RZ, 0x1, P0 ;  /* 0x00000001ff247807 */ /* 0x000fe20000000000 */
[----:B------:R-:W3:Y:S01]  /*0120*/  LDCU UR4, c[0x0][0x39c] ;  /* 0x00007380ff0477ac */ /* 0x000ee20008000800 */
[----:B0-----:R-:W0:Y:S02]  /*0130*/  MUFU.RCP R6, R6 ;  /* 0x0000000600067308 */ /* 0x001e240000001000 */
[----:B------:R-:W-:Y:S01]  /*0140*/  IADD3 R2, PT, PT, R2, -R7, -R36 ;  /* 0x8000000702027210 */ /* 0x000fe20007ffe824 */
[----:B------:R-:W4:Y:S01]  /*0150*/  LDCU.64 UR16, c[0x0][0x358] ;  /* 0x00006b00ff1077ac */ /* 0x000f220008000a00 */
[----:B-1----:R-:W-:Y:S01]  /*0160*/  UIADD3 UR8, UPT, UPT, UR14, UR5, URZ ;  /* 0x000000050e087290 */ /* 0x002fe2000fffe0ff */
[----:B--2---:R-:W-:-:S03]  /*0170*/  IMAD R38, R3, UR6, RZ ;  /* 0x0000000603267c24 */ /* 0x004fc6000f8e02ff */
[----:B------:R-:W-:Y:S01]  /*0180*/  UIADD3 UR9, UPT, UPT, UR8, UR5, URZ ;  /* 0x0000000508097290 */ /* 0x000fe2000fffe0ff */
[----:B0-----:R-:W-:Y:S01]  /*0190*/  IADD3 R4, PT, PT, R6, 0xffffffe, RZ ;  /* 0x0ffffffe06047810 */ /* 0x001fe20007ffe0ff */
[----:B---3--:R-:W-:Y:S02]  /*01a0*/  UIMAD UR4, UR14, UR4, URZ ;  /* 0x000000040e0472a4 */ /* 0x008fe4000f8e02ff */
[----:B------:R-:W-:Y:S01]  /*01b0*/  UIADD3 UR10, UPT, UPT, UR9, UR5, URZ ;  /* 0x00000005090a7290 */ /* 0x000fe2000fffe0ff */
[----:B------:R0:W1:Y:S03]  /*01c0*/  F2I.FTZ.U32.TRUNC.NTZ R5, R4 ;  /* 0x0000000400057305 */ /* 0x000066000021f000 */
[----:B------:R-:W-:-:S04]  /*01d0*/  UIADD3 UR11, UPT, UPT, UR10, UR5, URZ ;  /* 0x000000050a0b7290 */ /* 0x000fc8000fffe0ff */
[----:B------:R-:W-:Y:S01]  /*01e0*/  UIADD3 UR12, UPT, UPT, UR11, UR5, URZ ;  /* 0x000000050b0c7290 */ /* 0x000fe2000fffe0ff */
[----:B0-----:R-:W-:-:S03]  /*01f0*/  HFMA2 R4, -RZ, RZ, 0, 0 ;  /* 0x00000000ff047431 */ /* 0x001fc600000001ff */
[----:B------:R-:W-:Y:S01]  /*0200*/  UIADD3 UR13, UPT, UPT, UR12, UR5, URZ ;  /* 0x000000050c0d7290 */ /* 0x000fe2000fffe0ff */
[----:B-1----:R-:W-:-:S03]  /*0210*/  IADD3 R8, PT, PT, RZ, -R5, RZ ;  /* 0x80000005ff087210 */ /* 0x002fc60007ffe0ff */
[----:B------:R-:W-:Y:S02]  /*0220*/  UIADD3 UR5, UPT, UPT, UR13, UR5, URZ ;  /* 0x000000050d057290 */ /* 0x000fe4000fffe0ff */
[----:B------:R-:W-:-:S04]  /*0230*/  IMAD R9, R8, R3, RZ ;  /* 0x0000000308097224 */ /* 0x000fc800078e02ff */
[----:B------:R-:W-:-:S06]  /*0240*/  IMAD.HI.U32 R5, R5, R9, R4 ;  /* 0x0000000905057227 */ /* 0x000fcc00078e0004 */
[----:B------:R-:W-:-:S05]  /*0250*/  IMAD.HI.U32 R5, R5, R2, RZ ;  /* 0x0000000205057227 */ /* 0x000fca00078e00ff */
[----:B------:R-:W-:-:S05]  /*0260*/  IADD3 R4, PT, PT, -R5, RZ, RZ ;  /* 0x000000ff05047210 */ /* 0x000fca0007ffe1ff */
[----:B------:R-:W-:-:S05]  /*0270*/  IMAD R2, R3, R4, R2 ;  /* 0x0000000403027224 */ /* 0x000fca00078e0202 */
[----:B------:R-:W-:-:S13]  /*0280*/  ISETP.GE.U32.AND P0, PT, R2, R3, PT ;  /* 0x000000030200720c */ /* 0x000fda0003f06070 */
[-C--:B------:R-:W-:Y:S02]  /*0290*/  @P0 IADD3 R2, PT, PT, R2, -R3.reuse, RZ ;  /* 0x8000000302020210 */ /* 0x080fe40007ffe0ff */
[----:B------:R-:W-:Y:S02]  /*02a0*/  @P0 IADD3 R5, PT, PT, R5, 0x1, RZ ;  /* 0x0000000105050810 */ /* 0x000fe40007ffe0ff */
[----:B------:R-:W-:-:S13]  /*02b0*/  ISETP.GE.U32.AND P1, PT, R2, R3, PT ;  /* 0x000000030200720c */ /* 0x000fda0003f26070 */
[----:B------:R-:W-:Y:S02]  /*02c0*/  @P1 IADD3 R5, PT, PT, R5, 0x1, RZ ;  /* 0x0000000105051810 */ /* 0x000fe40007ffe0ff */
[----:B------:R-:W-:-:S04]  /*02d0*/  @!P2 LOP3.LUT R5, RZ, R3, RZ, 0x33, !PT ;  /* 0x00000003ff05a212 */ /* 0x000fc800078e33ff */
[----:B----4-:R-:W-:-:S07]  /*02e0*/  IADD3 R36, PT, PT, R36, R5, RZ ;  /* 0x0000000524247210 */ /* 0x010fce0007ffe0ff */
.L_x_7:
[----:B------:R-:W-:-:S04]  /*02f0*/  SHF.L.U32 R23, R3, 0x4, RZ ;  /* 0x0000000403177819 */ /* 0x000fc800000006ff */
[----:B------:R-:W-:-:S13]  /*0300*/  ISETP.GE.U32.AND P0, PT, R0, R23, PT ;  /* 0x000000170000720c */ /* 0x000fda0003f06070 */
[----:B0-----:R-:W-:Y:S05]  /*0310*/  @P0 BRA `(.L_x_0) ;  /* 0x0000000c00180947 */ /* 0x001fea0003800000 */
[----:B------:R-:W0:Y:S01]  /*0320*/  I2F.U32.RP R6, R3 ;  /* 0x0000000300067306 */ /* 0x000e220000209000 */
[----:B------:R-:W1:Y:S01]  /*0330*/  LDC R22, c[0x0][0x3a0] ;  /* 0x0000e800ff167b82 */ /* 0x000e620000000800 */
[----:B------:R-:W-:Y:S01]  /*0340*/  ISETP.NE.U32.AND P1, PT, R3, RZ, PT ;  /* 0x000000ff0300720c */ /* 0x000fe20003f25070 */
[----:B------:R-:W-:Y:S01]  /*0350*/  BSSY.RECONVERGENT B0, `(.L_x_1) ;  /* 0x0000067000007945 */ /* 0x000fe20003800200 */
[----:B------:R-:W-:Y:S02]  /*0360*/  LOP3.LUT R8, R36, 0x7, RZ, 0xc0, !PT ;  /* 0x0000000724087812 */ /* 0x000fe400078ec0ff */
[----:B------:R-:W-:Y:S02]  /*0370*/  MOV R24, R0 ;  /* 0x0000000000187202 */ /* 0x000fe40000000f00 */
[----:B0-----:R-:W0:Y:S01]  /*0380*/  MUFU.RCP R6, R6 ;  /* 0x0000000600067308 */ /* 0x001e220000001000 */
[----:B-1----:R-:W-:Y:S02]  /*0390*/  SHF.L.U32 R22, R22, 0x4, RZ ;  /* 0x0000000416167819 */ /* 0x002fe400000006ff */
[----:B0-----:R-:W-:-:S05]  /*03a0*/  IADD3 R4, PT, PT, R6, 0xffffffe, RZ ;  /* 0x0ffffffe06047810 */ /* 0x001fca0007ffe0ff */
[----:B------:R0:W1:Y:S02]  /*03b0*/  F2I.FTZ.U32.TRUNC.NTZ R5, R4 ;  /* 0x0000000400057305 */ /* 0x000064000021f000 */
[----:B0-----:R-:W-:Y:S02]  /*03c0*/  MOV R4, RZ ;  /* 0x000000ff00047202 */ /* 0x001fe40000000f00 */
[----:B-1----:R-:W-:-:S05]  /*03d0*/  IADD3 R2, PT, PT, RZ, -R5, RZ ;  /* 0x80000005ff027210 */ /* 0x002fca0007ffe0ff */
[----:B------:R-:W-:-:S04]  /*03e0*/  IMAD R7, R2, R3, RZ ;  /* 0x0000000302077224 */ /* 0x000fc800078e02ff */
[----:B------:R-:W-:Y:S02]  /*03f0*/  IMAD.HI.U32 R2, R5, R7, R4 ;  /* 0x0000000705027227 */ /* 0x000fe400078e0004 */
[----:B------:R-:W0:Y:S04]  /*0400*/  LDC R5, c[0x0][0x3a0] ;  /* 0x0000e800ff057b82 */ /* 0x000e280000000800 */
[----:B------:R-:W-:-:S05]  /*0410*/  IMAD.HI.U32 R2, R2, R39, RZ ;  /* 0x0000002702027227 */ /* 0x000fca00078e00ff */
[----:B------:R-:W-:-:S05]  /*0420*/  IADD3 R2, PT, PT, -R2, RZ, RZ ;  /* 0x000000ff02027210 */ /* 0x000fca0007ffe1ff */
[----:B------:R-:W-:-:S05]  /*0430*/  IMAD R2, R3, R2, R39 ;  /* 0x0000000203027224 */ /* 0x000fca00078e0227 */
[----:B------:R-:W-:-:S13]  /*0440*/  ISETP.GE.U32.AND P0, PT, R2, R3, PT ;  /* 0x000000030200720c */ /* 0x000fda0003f06070 */
[----:B------:R-:W-:-:S04]  /*0450*/  @P0 IADD3 R2, PT, PT, R2, -R3, RZ ;  /* 0x8000000302020210 */ /* 0x000fc80007ffe0ff */
[----:B------:R-:W-:-:S13]  /*0460*/  ISETP.GE.U32.AND P0, PT, R2, R3, PT ;  /* 0x000000030200720c */ /* 0x000fda0003f06070 */
[-C--:B------:R-:W-:Y:S02]  /*0470*/  @P0 IADD3 R2, PT, PT, R2, -R3.reuse, RZ ;  /* 0x8000000302020210 */ /* 0x080fe40007ffe0ff */
[----:B------:R-:W-:Y:S02]  /*0480*/  ISETP.NE.AND P0, PT, R8, 0x7, PT ;  /* 0x000000070800780c */ /* 0x000fe40003f05270 */
[----:B------:R-:W-:-:S04]  /*0490*/  @!P1 LOP3.LUT R2, RZ, R3, RZ, 0x33, !PT ;  /* 0x00000003ff029212 */ /* 0x000fc800078e33ff */
[----:B------:R-:W-:-:S05]  /*04a0*/  IADD3 R2, PT, PT, -R2, R39, RZ ;  /* 0x0000002702027210 */ /* 0x000fca0007ffe1ff */
[----:B0-----:R-:W-:Y:S02]  /*04b0*/  IMAD R2, R2, R5, UR14 ;  /* 0x0000000e02027e24 */ /* 0x001fe4000f8e0205 */
[----:B------:R-:W-:Y:S05]  /*04c0*/  @!P0 BRA `(.L_x_2) ;  /* 0x00000004003c8947 */ /* 0x000fea0003800000 */
[----:B------:R-:W0:Y:S01]  /*04d0*/  LDC.64 R4, c[0x0][0x380] ;  /* 0x0000e000ff047b82 */ /* 0x000e220000000a00 */
[----:B------:R-:W-:Y:S02]  /*04e0*/  SHF.R.U32.HI R7, RZ, 0x4, R0 ;  /* 0x00000004ff077819 */ /* 0x000fe40000011600 */
[----:B------:R-:W-:-:S05]  /*04f0*/  LOP3.LUT R6, R0, 0xf, RZ, 0xc0, !PT ;  /* 0x0000000f00067812 */ /* 0x000fca00078ec0ff */
[----:B------:R-:W-:-:S05]  /*0500*/  IMAD R7, R22, R7, R6 ;  /* 0x0000000716077224 */ /* 0x000fca00078e0206 */
[----:B------:R-:W-:-:S05]  /*0510*/  LEA R7, R2, R7, 0x4 ;  /* 0x0000000702077211 */ /* 0x000fca00078e20ff */
[----:B0-----:R-:W-:-:S06]  /*0520*/  IMAD.WIDE.U32 R6, R7, 0x4, R4 ;  /* 0x0000000407067825 */ /* 0x001fcc00078e0004 */
[----:B------:R-:W2:Y:S01]  /*0530*/  LDG.E R6, desc[UR16][R6.64] ;  /* 0x0000001006067981 */ /* 0x000ea2000c1e1900 */
[----:B------:R-:W0:Y:S01]  /*0540*/  S2UR UR7, SR_CgaCtaId ;  /* 0x00000000000779c3 */ /* 0x000e220000008800 */
[----:B------:R-:W-:Y:S01]  /*0550*/  UMOV UR6, 0x400 ;  /* 0x0000040000067882 */ /* 0x000fe20000000000 */
[----:B------:R-:W-:Y:S02]  /*0560*/  ISETP.NE.AND P0, PT, R8, RZ, PT ;  /* 0x000000ff0800720c */ /* 0x000fe40003f05270 */
[----:B------:R-:W-:Y:S01]  /*0570*/  IADD3 R24, PT, PT, R3, R0, RZ ;  /* 0x0000000003187210 */ /* 0x000fe20007ffe0ff */
[----:B0-----:R-:W-:-:S06]  /*0580*/  ULEA UR6, UR7, UR6, 0x18 ;  /* 0x0000000607067291 */ /* 0x001fcc000f8ec0ff */
[----:B------:R-:W-:-:S05]  /*0590*/  LEA R9, R0, UR6, 0x2 ;  /* 0x0000000600097c11 */ /* 0x000fca000f8e10ff */
[----:B--2---:R0:W-:Y:S01]  /*05a0*/  STS [R9], R6 ;  /* 0x0000000609007388 */ /* 0x0041e20000000800 */
[----:B------:R-:W-:Y:S05]  /*05b0*/  @!P0 BRA `(.L_x_2) ;  /* 0x0000000400008947 */ /* 0x000fea0003800000 */
[----:B------:R-:W-:Y:S02]  /*05c0*/  LOP3.LUT R7, R24, 0xf, RZ, 0xc0, !PT ;  /* 0x0000000f18077812 */ /* 0x000fe400078ec0ff */
[----:B0-----:R-:W-:-:S05]  /*05d0*/  SHF.R.U32.HI R6, RZ, 0x4, R24 ;  /* 0x00000004ff067819 */ /* 0x001fca0000011618 */
[----:B------:R-:W-:-:S05]  /*05e0*/  IMAD R7, R22, R6, R7 ;  /* 0x0000000616077224 */ /* 0x000fca00078e0207 */
[----:B------:R-:W-:-:S05]  /*05f0*/  LEA R7, R2, R7, 0x4 ;  /* 0x0000000702077211 */ /* 0x000fca00078e20ff */
[----:B------:R-:W-:-:S06]  /*0600*/  IMAD.WIDE.U32 R6, R7, 0x4, R4 ;  /* 0x0000000407067825 */ /* 0x000fcc00078e0004 */
[----:B------:R-:W2:Y:S01]  /*0610*/  LDG.E R6, desc[UR16][R6.64] ;  /* 0x0000001006067981 */ /* 0x000ea2000c1e1900 */
[----:B------:R-:W-:Y:S02]  /*0620*/  LEA R9, R3, R9, 0x2 ;  /* 0x0000000903097211 */ /* 0x000fe400078e10ff */
[----:B------:R-:W-:Y:S02]  /*0630*/  ISETP.NE.AND P0, PT, R8, 0x1, PT ;  /* 0x000000010800780c */ /* 0x000fe40003f05270 */
[----:B------:R-:W-:Y:S01]  /*0640*/  IADD3 R24, PT, PT, R24, R3, RZ ;  /* 0x0000000318187210 */ /* 0x000fe20007ffe0ff */
[----:B--2---:R1:W-:Y:S10]  /*0650*/  STS [R9], R6 ;  /* 0x0000000609007388 */ /* 0x0043f40000000800 */
[----:B------:R-:W-:Y:S05]  /*0660*/  @!P0 BRA `(.L_x_2) ;  /* 0x0000000000d48947 */ /* 0x000fea0003800000 */
[----:B------:R-:W-:Y:S02]  /*0670*/  LOP3.LUT R7, R24, 0xf, RZ, 0xc0, !PT ;  /* 0x0000000f18077812 */ /* 0x000fe400078ec0ff */
[----:B-1----:R-:W-:-:S05]  /*0680*/  SHF.R.U32.HI R6, RZ, 0x4, R24 ;  /* 0x00000004ff067819 */ /* 0x002fca0000011618 */
        /* <DEDUP_REMOVED lines=10> */
[----:B--2---:R-:W-:-:S05]  /*0730*/  SHF.R.U32.HI R6, RZ, 0x4, R24 ;  /* 0x00000004ff067819 */ /* 0x004fca0000011618 */
        /* <DEDUP_REMOVED lines=10> */
[----:B---3--:R-:W-:-:S05]  /*07e0*/  SHF.R.U32.HI R6, RZ, 0x4, R24 ;  /* 0x00000004ff067819 */ /* 0x008fca0000011618 */
        /* <DEDUP_REMOVED lines=9> */
[----:B------:R-:W-:Y:S02]  /*0880*/  ISETP.NE.AND P0, PT, R8, 0x5, PT ;  /* 0x000000050800780c */ /* 0x000fe40003f05270 */
[C---:B------:R-:W-:Y:S02]  /*0890*/  IADD3 R12, PT, PT, R24.reuse, R3, RZ ;  /* 0x00000003180c7210 */ /* 0x040fe40007ffe0ff */
[----:B------:R-:W-:Y:S02]  /*08a0*/  LOP3.LUT R7, R24, 0xf, RZ, 0xc0, !PT ;  /* 0x0000000f18077812 */ /* 0x000fe400078ec0ff */
[----:B----4-:R-:W-:-:S05]  /*08b0*/  SHF.R.U32.HI R6, RZ, 0x4, R24 ;  /* 0x00000004ff067819 */ /* 0x010fca0000011618 */
[----:B------:R-:W-:Y:S02]  /*08c0*/  IMAD R7, R22, R6, R7 ;  /* 0x0000000616077224 */ /* 0x000fe400078e0207 */
[----:B------:R-:W-:Y:S02]  /*08d0*/  @P0 LOP3.LUT R9, R12, 0xf, RZ, 0xc0, !PT ;  /* 0x0000000f0c090812 */ /* 0x000fe400078ec0ff */
[----:B------:R-:W-:Y:S02]  /*08e0*/  @P0 SHF.R.U32.HI R8, RZ, 0x4, R12 ;  /* 0x00000004ff080819 */ /* 0x000fe4000001160c */
[----:B------:R-:W-:-:S03]  /*08f0*/  LEA R7, R2, R7, 0x4 ;  /* 0x0000000702077211 */ /* 0x000fc600078e20ff */
[----:B------:R-:W-:Y:S02]  /*0900*/  @P0 IMAD R9, R22, R8, R9 ;  /* 0x0000000816090224 */ /* 0x000fe400078e0209 */
[----:B------:R-:W-:-:S03]  /*0910*/  IMAD.WIDE.U32 R6, R7, 0x4, R4 ;  /* 0x0000000407067825 */ /* 0x000fc600078e0004 */
[----:B------:R-:W-:-:S03]  /*0920*/  @P0 LEA R9, R2, R9, 0x4 ;  /* 0x0000000902090211 */ /* 0x000fc600078e20ff */
[----:B------:R-:W2:Y:S02]  /*0930*/  LDG.E R6, desc[UR16][R6.64] ;  /* 0x0000001006067981 */ /* 0x000ea4000c1e1900 */
[----:B------:R-:W-:-:S06]  /*0940*/  @P0 IMAD.WIDE.U32 R4, R9, 0x4, R4 ;  /* 0x0000000409040825 */ /* 0x000fcc00078e0004 */
[----:B------:R-:W3:Y:S01]  /*0950*/  @P0 LDG.E R4, desc[UR16][R4.64] ;  /* 0x0000001004040981 */ /* 0x000ee2000c1e1900 */
[----:B------:R-:W-:-:S04]  /*0960*/  LEA R10, R3, R10, 0x2 ;  /* 0x0000000a030a7211 */ /* 0x000fc800078e10ff */
[----:B------:R-:W-:Y:S02]  /*0970*/  @P0 LEA R9, R3, R10, 0x2 ;  /* 0x0000000a03090211 */ /* 0x000fe400078e10ff */
[----:B------:R-:W-:Y:S02]  /*0980*/  MOV R24, R12 ;  /* 0x0000000c00187202 */ /* 0x000fe40000000f00 */
[----:B------:R-:W-:Y:S01]  /*0990*/  @P0 IADD3 R24, PT, PT, R12, R3, RZ ;  /* 0x000000030c180210 */ /* 0x000fe20007ffe0ff */
[----:B--2---:R0:W-:Y:S04]  /*09a0*/  STS [R10], R6 ;  /* 0x000000060a007388 */ /* 0x0041e80000000800 */
[----:B---3--:R0:W-:Y:S02]  /*09b0*/  @P0 STS [R9], R4 ;  /* 0x0000000409000388 */ /* 0x0081e40000000800 */
.L_x_2:
[----:B------:R-:W-:Y:S05]  /*09c0*/  BSYNC.RECONVERGENT B0 ;  /* 0x0000000000007941 */ /* 0x000fea0003800200 */
.L_x_1:
[----:B------:R-:W-:-:S13]  /*09d0*/  ISETP.GE.U32.AND P0, PT, R36, 0x7, PT ;  /* 0x000000072400780c */ /* 0x000fda0003f06070 */
[----:B------:R-:W-:Y:S05]  /*09e0*/  @!P0 BRA `(.L_x_0) ;  /* 0x0000000400648947 */ /* 0x000fea0003800000 */
[----:B------:R-:W5:Y:S01]  /*09f0*/  S2UR UR7, SR_CgaCtaId ;  /* 0x00000000000779c3 */ /* 0x000f620000008800 */
[----:B------:R-:W-:Y:S01]  /*0a00*/  UMOV UR6, 0x400 ;  /* 0x0000040000067882 */ /* 0x000fe20000000000 */
[CC--:B------:R-:W-:Y:S01]  /*0a10*/  LEA R26, R3.reuse, R24.reuse, 0x1 ;  /* 0x00000018031a7211 */ /* 0x0c0fe200078e08ff */
[C-C-:B------:R-:W-:Y:S01]  /*0a20*/  IMAD R28, R3.reuse, 0x3, R24.reuse ;  /* 0x00000003031c7824 */ /* 0x140fe200078e0218 */
[C---:B------:R-:W-:Y:S01]  /*0a30*/  LEA R30, R3.reuse, R24, 0x2 ;  /* 0x00000018031e7211 */ /* 0x040fe200078e10ff */
[C-C-:B------:R-:W-:Y:S01]  /*0a40*/  IMAD R32, R3.reuse, 0x5, R24.reuse ;  /* 0x0000000503207824 */ /* 0x140fe200078e0218 */
[----:B------:R-:W-:Y:S01]  /*0a50*/  IADD3 R42, PT, PT, R24, R3, RZ ;  /* 0x00000003182a7210 */ /* 0x000fe20007ffe0ff */
[C-C-:B------:R-:W-:Y:S01]  /*0a60*/  IMAD R34, R3.reuse, 0x6, R24.reuse ;  /* 0x0000000603227824 */ /* 0x140fe200078e0218 */
[----:B0-----:R-:W0:Y:S01]  /*0a70*/  LDC.64 R4, c[0x0][0x380] ;  /* 0x0000e000ff047b82 */ /* 0x001e220000000a00 */
[----:B------:R-:W-:Y:S01]  /*0a80*/  IMAD R40, R3, 0x7, R24 ;  /* 0x0000000703287824 */ /* 0x000fe200078e0218 */
[----:B-----5:R-:W-:-:S06]  /*0a90*/  ULEA UR6, UR7, UR6, 0x18 ;  /* 0x0000000607067291 */ /* 0x020fcc000f8ec0ff */
[----:B------:R-:W-:-:S07]  /*0aa0*/  LEA R44, R24, UR6, 0x2 ;  /* 0x00000006182c7c11 */ /* 0x000fce000f8e10ff */
.L_x_3:
[----:B-123--:R-:W-:Y:S02]  /*0ab0*/  LOP3.LUT R9, R24, 0xf, RZ, 0xc0, !PT ;  /* 0x0000000f18097812 */ /* 0x00efe400078ec0ff */
[----:B------:R-:W-:Y:S02]  /*0ac0*/  LOP3.LUT R17, R26, 0xf, RZ, 0xc0, !PT ;  /* 0x0000000f1a117812 */ /* 0x000fe400078ec0ff */
[----:B------:R-:W-:Y:S02]  /*0ad0*/  SHF.R.U32.HI R7, RZ, 0x4, R24 ;  /* 0x00000004ff077819 */ /* 0x000fe40000011618 */
[----:B------:R-:W-:Y:S02]  /*0ae0*/  LEA R9, R2, R9, 0x4 ;  /* 0x0000000902097211 */ /* 0x000fe400078e20ff */
[----:B------:R-:W-:Y:S02]  /*0af0*/  LOP3.LUT R13, R42, 0xf, RZ, 0xc0, !PT ;  /* 0x0000000f2a0d7812 */ /* 0x000fe400078ec0ff */
[----:B------:R-:W-:Y:S01]  /*0b00*/  SHF.R.U32.HI R15, RZ, 0x4, R26 ;  /* 0x00000004ff0f7819 */ /* 0x000fe2000001161a */
[----:B------:R-:W-:Y:S01]  /*0b10*/  IMAD R7, R22, R7, R9 ;  /* 0x0000000716077224 */ /* 0x000fe200078e0209 */
[----:B------:R-:W-:-:S02]  /*0b20*/  LEA R17, R2, R17, 0x4 ;  /* 0x0000001102117211 */ /* 0x000fc400078e20ff */
[----:B------:R-:W-:Y:S02]  /*0b30*/  SHF.R.U32.HI R11, RZ, 0x4, R42 ;  /* 0x00000004ff0b7819 */ /* 0x000fe4000001162a */
[----:B------:R-:W-:Y:S01]  /*0b40*/  LEA R13, R2, R13, 0x4 ;  /* 0x0000000d020d7211 */ /* 0x000fe200078e20ff */
[----:B------:R-:W-:Y:S01]  /*0b50*/  IMAD R9, R22, R15, R17 ;  /* 0x0000000f16097224 */ /* 0x000fe200078e0211 */
[----:B------:R-:W-:Y:S02]  /*0b60*/  LOP3.LUT R15, R28, 0xf, RZ, 0xc0, !PT ;  /* 0x0000000f1c0f7812 */ /* 0x000fe400078ec0ff */
[----:B------:R-:W-:Y:S01]  /*0b70*/  LOP3.LUT R25, R32, 0xf, RZ, 0xc0, !PT ;  /* 0x0000000f20197812 */ /* 0x000fe200078ec0ff */
[----:B------:R-:W-:Y:S01]  /*0b80*/  IMAD R11, R22, R11, R13 ;  /* 0x0000000b160b7224 */ /* 0x000fe200078e020d */
[----:B------:R-:W-:Y:S02]  /*0b90*/  SHF.R.U32.HI R13, RZ, 0x4, R28 ;  /* 0x00000004ff0d7819 */ /* 0x000fe4000001161c */
[----:B------:R-:W-:Y:S01]  /*0ba0*/  LOP3.LUT R19, R30, 0xf, RZ, 0xc0, !PT ;  /* 0x0000000f1e137812 */ /* 0x000fe200078ec0ff */
[----:B0---4-:R-:W-:Y:S01]  /*0bb0*/  IMAD.WIDE.U32 R10, R11, 0x4, R4 ;  /* 0x000000040b0a7825 */ /* 0x011fe200078e0004 */
[----:B------:R-:W-:-:S02]  /*0bc0*/  LEA R15, R2, R15, 0x4 ;  /* 0x0000000f020f7211 */ /* 0x000fc400078e20ff */
[----:B------:R-:W-:Y:S02]  /*0bd0*/  SHF.R.U32.HI R21, RZ, 0x4, R32 ;  /* 0x00000004ff157819 */ /* 0x000fe40000011620 */
[----:B------:R-:W-:Y:S01]  /*0be0*/  LEA R25, R2, R25, 0x4 ;  /* 0x0000001902197211 */ /* 0x000fe200078e20ff */
[----:B------:R0:W2:Y:S01]  /*0bf0*/  LDG.E R10, desc[UR16][R10.64] ;  /* 0x000000100a0a7981 */ /* 0x0000a2000c1e1900 */
[----:B------:R-:W-:Y:S02]  /*0c00*/  LOP3.LUT R29, R34, 0xf, RZ, 0xc0, !PT ;  /* 0x0000000f221d7812 */ /* 0x000fe400078ec0ff */
[----:B------:R-:W-:Y:S02]  /*0c10*/  LOP3.LUT R31, R40, 0xf, RZ, 0xc0, !PT ;  /* 0x0000000f281f7812 */ /* 0x000fe400078ec0ff */
[----:B------:R-:W-:Y:S02]  /*0c20*/  SHF.R.U32.HI R17, RZ, 0x4, R30 ;  /* 0x00000004ff117819 */ /* 0x000fe4000001161e */
[----:B------:R-:W-:Y:S01]  /*0c30*/  LEA R6, R2, R19, 0x4 ;  /* 0x0000001302067211 */ /* 0x000fe200078e20ff */
[C---:B------:R-:W-:Y:S01]  /*0c40*/  IMAD R19, R22.reuse, R13, R15 ;  /* 0x0000000d16137224 */ /* 0x040fe200078e020f */
[----:B------:R-:W-:Y:S01]  /*0c50*/  SHF.R.U32.HI R27, RZ, 0x4, R34 ;  /* 0x00000004ff1b7819 */ /* 0x000fe20000011622 */
[----:B------:R-:W-:Y:S01]  /*0c60*/  IMAD R15, R22, R21, R25 ;  /* 0x00000015160f7224 */ /* 0x000fe200078e0219 */
[----:B------:R-:W-:Y:S01]  /*0c70*/  LEA R29, R2, R29, 0x4 ;  /* 0x0000001d021d7211 */ /* 0x000fe200078e20ff */
[----:B------:R-:W-:Y:S01]  /*0c80*/  IMAD R13, R22, R17, R6 ;  /* 0x00000011160d7224 */ /* 0x000fe200078e0206 */
[----:B------:R-:W-:Y:S01]  /*0c90*/  SHF.R.U32.HI R25, RZ, 0x4, R40 ;  /* 0x00000004ff197819 */ /* 0x000fe20000011628 */
[----:B------:R-:W-:Y:S01]  /*0ca0*/  IMAD.WIDE.U32 R20, R7, 0x4, R4 ;  /* 0x0000000407147825 */ /* 0x000fe200078e0004 */
[----:B------:R-:W-:-:S03]  /*0cb0*/  LEA R31, R2, R31, 0x4 ;  /* 0x0000001f021f7211 */ /* 0x000fc600078e20ff */
[----:B------:R-:W-:Y:S02]  /*0cc0*/  IMAD.WIDE.U32 R6, R9, 0x4, R4 ;  /* 0x0000000409067825 */ /* 0x000fe400078e0004 */
[----:B------:R-:W3:Y:S02]  /*0cd0*/  LDG.E R21, desc[UR16][R20.64] ;  /* 0x0000001014157981 */ /* 0x000ee4000c1e1900 */
[C---:B------:R-:W-:Y:S02]  /*0ce0*/  IMAD R17, R22.reuse, R27, R29 ;  /* 0x0000001b16117224 */ /* 0x040fe400078e021d */
[----:B------:R-:W-:Y:S01]  /*0cf0*/  IMAD.WIDE.U32 R8, R19, 0x4, R4 ;  /* 0x0000000413087825 */ /* 0x000fe200078e0004 */
[----:B------:R1:W4:Y:S03]  /*0d00*/  LDG.E R6, desc[UR16][R6.64] ;  /* 0x0000001006067981 */ /* 0x000326000c1e1900 */
[----:B------:R-:W-:-:S02]  /*0d10*/  IMAD R19, R22, R25, R31 ;  /* 0x0000001916137224 */ /* 0x000fc400078e021f */
[--C-:B------:R-:W-:Y:S01]  /*0d20*/  IMAD.WIDE.U32 R12, R13, 0x4, R4.reuse ;  /* 0x000000040d0c7825 */ /* 0x100fe200078e0004 */
[----:B------:R5:W4:Y:S03]  /*0d30*/  LDG.E R9, desc[UR16][R8.64] ;  /* 0x0000001008097981 */ /* 0x000b26000c1e1900 */
[--C-:B------:R-:W-:Y:S02]  /*0d40*/  IMAD.WIDE.U32 R14, R15, 0x4, R4.reuse ;  /* 0x000000040f0e7825 */ /* 0x100fe400078e0004 */
[----:B------:R5:W4:Y:S02]  /*0d50*/  LDG.E R12, desc[UR16][R12.64] ;  /* 0x000000100c0c7981 */ /* 0x000b24000c1e1900 */
[--C-:B------:R-:W-:Y:S02]  /*0d60*/  IMAD.WIDE.U32 R16, R17, 0x4, R4.reuse ;  /* 0x0000000411107825 */ /* 0x100fe400078e0004 */
[----:B------:R5:W4:Y:S02]  /*0d70*/  LDG.E R14, desc[UR16][R14.64] ;  /* 0x000000100e0e7981 */ /* 0x000b24000c1e1900 */
[----:B------:R-:W-:-:S02]  /*0d80*/  IMAD.WIDE.U32 R18, R19, 0x4, R4 ;  /* 0x0000000413127825 */ /* 0x000fc400078e0004 */
[----:B------:R-:W4:Y:S04]  /*0d90*/  LDG.E R16, desc[UR16][R16.64] ;  /* 0x0000001010107981 */ /* 0x000f28000c1e1900 */
[----:B------:R-:W4:Y:S01]  /*0da0*/  LDG.E R18, desc[UR16][R18.64] ;  /* 0x0000001012127981 */ /* 0x000f22000c1e1900 */
[----:B0-----:R-:W-:-:S04]  /*0db0*/  LEA R11, R3, R44, 0x2 ;  /* 0x0000002c030b7211 */ /* 0x001fc800078e10ff */
[----:B-1----:R-:W-:-:S04]  /*0dc0*/  LEA R7, R3, R11, 0x2 ;  /* 0x0000000b03077211 */ /* 0x002fc800078e10ff */
[----:B------:R-:W-:-:S04]  /*0dd0*/  LEA R20, R3, R7, 0x2 ;  /* 0x0000000703147211 */ /* 0x000fc800078e10ff */
[C---:B------:R-:W-:Y:S02]  /*0de0*/  LEA R25, R3.reuse, R20, 0x2 ;  /* 0x0000001403197211 */ /* 0x040fe400078e10ff */
[C-C-:B-----5:R-:W-:Y:S02]  /*0df0*/  IADD3 R8, PT, PT, R3.reuse, R24, R3.reuse ;  /* 0x0000001803087210 */ /* 0x160fe40007ffe003 */
[C---:B------:R-:W-:Y:S02]  /*0e00*/  LEA R27, R3.reuse, R25, 0x2 ;  /* 0x00000019031b7211 */ /* 0x040fe400078e10ff */
[C-C-:B------:R-:W-:Y:S02]  /*0e10*/  IADD3 R8, PT, PT, R3.reuse, R8, R3.reuse ;  /* 0x0000000803087210 */ /* 0x140fe40007ffe003 */
[C---:B------:R-:W-:Y:S02]  /*0e20*/  LEA R13, R3.reuse, R27, 0x2 ;  /* 0x0000001b030d7211 */ /* 0x040fe400078e10ff */
[----:B------:R-:W-:-:S02]  /*0e30*/  IADD3 R8, PT, PT, R3, R8, R3 ;  /* 0x0000000803087210 */ /* 0x000fc40007ffe003 */
[C---:B------:R-:W-:Y:S02]  /*0e40*/  LEA R15, R3.reuse, R13, 0x2 ;  /* 0x0000000d030f7211 */ /* 0x040fe400078e10ff */
[----:B------:R-:W-:-:S04]  /*0e50*/  IADD3 R24, PT, PT, R3, R8, R3 ;  /* 0x0000000803187210 */ /* 0x000fc80007ffe003 */
[----:B------:R-:W-:Y:S02]  /*0e60*/  ISETP.GE.U32.AND P0, PT, R24, R23, PT ;  /* 0x000000171800720c */ /* 0x000fe40003f06070 */
[C---:B------:R-:W-:Y:S02]  /*0e70*/  LEA R26, R3.reuse, R26, 0x3 ;  /* 0x0000001a031a7211 */ /* 0x040fe400078e18ff */
[C---:B------:R-:W-:Y:S02]  /*0e80*/  LEA R28, R3.reuse, R28, 0x3 ;  /* 0x0000001c031c7211 */ /* 0x040fe400078e18ff */
[C---:B------:R-:W-:Y:S02]  /*0e90*/  LEA R30, R3.reuse, R30, 0x3 ;  /* 0x0000001e031e7211 */ /* 0x040fe400078e18ff */
[C---:B------:R-:W-:Y:S02]  /*0ea0*/  LEA R32, R3.reuse, R32, 0x3 ;  /* 0x0000002003207211 */ /* 0x040fe400078e18ff */
[----:B------:R-:W-:-:S02]  /*0eb0*/  LEA R34, R3, R34, 0x3 ;  /* 0x0000002203227211 */ /* 0x000fc400078e18ff */
[C---:B------:R-:W-:Y:S02]  /*0ec0*/  LEA R40, R3.reuse, R40, 0x3 ;  /* 0x0000002803287211 */ /* 0x040fe400078e18ff */
[C---:B------:R-:W-:Y:S01]  /*0ed0*/  LEA R42, R3.reuse, R42, 0x3 ;  /* 0x0000002a032a7211 */ /* 0x040fe200078e18ff */
[----:B---3--:R0:W-:Y:S04]  /*0ee0*/  STS [R44], R21 ;  /* 0x000000152c007388 */ /* 0x0081e80000000800 */
[----:B--2---:R1:W-:Y:S04]  /*0ef0*/  STS [R11], R10 ;  /* 0x0000000a0b007388 */ /* 0x0043e80000000800 */
[----:B----4-:R1:W-:Y:S04]  /*0f00*/  STS [R7], R6 ;  /* 0x0000000607007388 */ /* 0x0103e80000000800 */
[----:B------:R1:W-:Y:S04]  /*0f10*/  STS [R20], R9 ;  /* 0x0000000914007388 */ /* 0x0003e80000000800 */
[----:B------:R1:W-:Y:S04]  /*0f20*/  STS [R25], R12 ;  /* 0x0000000c19007388 */ /* 0x0003e80000000800 */
[----:B------:R1:W-:Y:S04]  /*0f30*/  STS [R27], R14 ;  /* 0x0000000e1b007388 */ /* 0x0003e80000000800 */
[----:B------:R1:W-:Y:S04]  /*0f40*/  STS [R13], R16 ;  /* 0x000000100d007388 */ /* 0x0003e80000000800 */
[----:B------:R1:W-:Y:S01]  /*0f50*/  STS [R15], R18 ;  /* 0x000000120f007388 */ /* 0x0003e20000000800 */
[----:B0-----:R-:W-:Y:S01]  /*0f60*/  LEA R44, R3, R44, 0x5 ;  /* 0x0000002c032c7211 */ /* 0x001fe200078e28ff */
[----:B------:R-:W-:Y:S06]  /*0f70*/  @!P0 BRA `(.L_x_3) ;  /* 0xfffffff800cc8947 */ /* 0x000fec000383ffff */
.L_x_0:
[----:B------:R-:W-:Y:S05]  /*0f80*/  WARPSYNC.ALL ;  /* 0x0000000000007948 */ /* 0x000fea0003800000 */
[----:B------:R-:W-:Y:S01]  /*0f90*/  BAR.SYNC.DEFER_BLOCKING 0x0 ;  /* 0x0000000000007b1d */ /* 0x000fe20000010000 */
[----:B------:R-:W-:Y:S01]  /*0fa0*/  HFMA2 R37, -RZ, RZ, 0, 0 ;  /* 0x00000000ff257431 */ /* 0x000fe200000001ff */
[----:B------:R-:W-:Y:S01]  /*0fb0*/  CS2R R34, SRZ ;  /* 0x0000000000227805 */ /* 0x000fe2000001ff00 */
[----:B------:R-:W-:Y:S01]  /*0fc0*/  HFMA2 R2, -RZ, RZ, 0, 0 ;  /* 0x00000000ff027431 */ /* 0x000fe200000001ff */
[----:B------:R-:W-:Y:S02]  /*0fd0*/  CS2R R32, SRZ ;  /* 0x0000000000207805 */ /* 0x000fe4000001ff00 */
[----:B------:R-:W-:-:S02]  /*0fe0*/  CS2R R30, SRZ ;  /* 0x00000000001e7805 */ /* 0x000fc4000001ff00 */
[----:B------:R-:W-:Y:S02]  /*0ff0*/  CS2R R28, SRZ ;  /* 0x00000000001c7805 */ /* 0x000fe4000001ff00 */
[----:B-1----:R-:W-:Y:S02]  /*1000*/  CS2R R26, SRZ ;  /* 0x00000000001a7805 */ /* 0x002fe4000001ff00 */
[----:B------:R-:W-:Y:S02]  /*1010*/  CS2R R24, SRZ ;  /* 0x0000000000187805 */ /* 0x000fe4000001ff00 */
[----:B------:R-:W-:Y:S02]  /*1020*/  MOV R7, RZ ;  /* 0x000000ff00077202 */ /* 0x000fe40000000f00 */
[----:B0-----:R-:W-:-:S07]  /*1030*/  CS2R R4, SRZ ;  /* 0x0000000000047805 */ /* 0x001fce000001ff00 */
.L_x_6:
[----:B------:R-:W0:Y:S01]  /*1040*/  S2R R13, SR_CgaCtaId ;  /* 0x00000000000d7919 */ /* 0x000e220000008800 */
[----:B------:R-:W-:Y:S02]  /*1050*/  MOV R8, 0x400 ;  /* 0x0000040000087802 */ /* 0x000fe40000000f00 */
[C---:B--234-:R-:W-:Y:S02]  /*1060*/  LEA R6, R0.reuse, R37, 0x4 ;  /* 0x0000002500067211 */ /* 0x05cfe400078e20ff */
[----:B------:R-:W-:Y:S02]  /*1070*/  ISETP.GT.U32.AND P0, PT, R0, 0x3f, PT ;  /* 0x0000003f0000780c */ /* 0x000fe40003f04070 */
[----:B0-----:R-:W-:-:S04]  /*1080*/  LEA R41, R13, R8, 0x18 ;  /* 0x000000080d297211 */ /* 0x001fc800078ec0ff */
[----:B------:R-:W-:-:S05]  /*1090*/  LEA R6, R6, R41, 0x2 ;  /* 0x0000002906067211 */ /* 0x000fca00078e10ff */
[----:B------:R-:W0:Y:S04]  /*10a0*/  LDS R10, [R6] ;  /* 0x00000000060a7984 */ /* 0x000e280000000800 */
[----:B------:R1:W2:Y:S01]  /*10b0*/  LDS R44, [R6+0x20] ;  /* 0x00002000062c7984 */ /* 0x0002a20000000800 */
[----:B0-----:R-:W-:Y:S01]  /*10c0*/  PRMT R21, R10, 0x7773, RZ ;  /* 0x000077730a157816 */ /* 0x001fe200000000ff */
[----:B-1----:R-:W-:Y:S06]  /*10d0*/  @P0 BRA `(.L_x_4) ;  /* 0x0000000000380947 */ /* 0x002fec0003800000 */
[----:B------:R-:W-:Y:S02]  /*10e0*/  IADD3 R8, PT, PT, R8, 0x2000, RZ ;  /* 0x0000200008087810 */ /* 0x000fe40007ffe0ff */
[----:B------:R-:W-:Y:S02]  /*10f0*/  LEA R9, R37, UR4, 0x2 ;  /* 0x0000000425097c11 */ /* 0x000fe4000f8e10ff */
[----:B------:R-:W-:Y:S02]  /*1100*/  MOV R6, R0 ;  /* 0x0000000000067202 */ /* 0x000fe40000000f00 */
[----:B------:R-:W-:Y:S02]  /*1110*/  LEA R13, R13, R8, 0x18 ;  /* 0x000000080d0d7211 */ /* 0x000fe400078ec0ff */
[----:B------:R-:W-:-:S07]  /*1120*/  SHF.L.U32 R15, R9, 0x4, RZ ;  /* 0x00000004090f7819 */ /* 0x000fce00000006ff */
.L_x_5:
[----:B0-----:R-:W0:Y:S01]  /*1130*/  LDC.64 R8, c[0x0][0x390] ;  /* 0x0000e400ff087b82 */ /* 0x001e220000000a00 */
[----:B------:R-:W-:-:S05]  /*1140*/  IADD3 R11, PT, PT, R15, R6, RZ ;  /* 0x000000060f0b7210 */ /* 0x000fca0007ffe0ff */
[----:B0-----:R-:W-:-:S06]  /*1150*/  IMAD.WIDE.U32 R8, R11, 0x4, R8 ;  /* 0x000000040b087825 */ /* 0x001fcc00078e0008 */
[----:B------:R-:W3:Y:S01]  /*1160*/  LDG.E R8, desc[UR16][R8.64] ;  /* 0x0000001008087981 */ /* 0x000ee2000c1e1900 */
[----:B------:R-:W-:Y:S02]  /*1170*/  LEA R11, R6, R13, 0x2 ;  /* 0x0000000d060b7211 */ /* 0x000fe400078e10ff */
[----:B------:R-:W-:-:S04]  /*1180*/  IADD3 R6, PT, PT, R3, R6, RZ ;  /* 0x0000000603067210 */ /* 0x000fc80007ffe0ff */
[----:B------:R-:W-:Y:S01]  /*1190*/  ISETP.GE.U32.AND P0, PT, R6, 0x40, PT ;  /* 0x000000400600780c */ /* 0x000fe20003f06070 */
[----:B---3--:R0:W-:-:S12]  /*11a0*/  STS [R11], R8 ;  /* 0x000000080b007388 */ /* 0x0081d80000000800 */
[----:B------:R-:W-:Y:S05]  /*11b0*/  @!P0 BRA `(.L_x_5) ;  /* 0xfffffffc00dc8947 */ /* 0x000fea000383ffff */
.L_x_4:
[----:B------:R-:W-:Y:S05]  /*11c0*/  WARPSYNC.ALL ;  /* 0x0000000000007948 */ /* 0x000fea0003800000 */
[----:B------:R-:W-:Y:S01]  /*11d0*/  BAR.SYNC.DEFER_BLOCKING 0x0 ;  /* 0x0000000000007b1d */ /* 0x000fe20000010000 */
[----:B------:R-:W-:Y:S02]  /*11e0*/  PRMT R9, R10, 0x7770, RZ ;  /* 0x000077700a097816 */ /* 0x000fe400000000ff */
[C---:B--2---:R-:W-:Y:S02]  /*11f0*/  PRMT R6, R44.reuse, 0x7770, RZ ;  /* 0x000077702c067816 */ /* 0x044fe400000000ff */
[----:B------:R-:W-:Y:S01]  /*1200*/  PRMT R42, R44, 0x7773, RZ ;  /* 0x000077732c2a7816 */ /* 0x000fe200000000ff */
[----:B0-----:R-:W0:Y:S01]  /*1210*/  I2F.S8 R8, R21 ;  /* 0x0000001500087306 */ /* 0x001e220000001400 */
[----:B------:R-:W-:-:S02]  /*1220*/  PRMT R20, R10, 0x7771, RZ ;  /* 0x000077710a147816 */ /* 0x000fc400000000ff */
[----:B------:R-:W-:Y:S02]  /*1230*/  PRMT R10, R10, 0x7772, RZ ;  /* 0x000077720a0a7816 */ /* 0x000fe400000000ff */
[C---:B------:R-:W-:Y:S02]  /*1240*/  PRMT R43, R44.reuse, 0x7771, RZ ;  /* 0x000077712c2b7816 */ /* 0x040fe400000000ff */
[----:B------:R-:W-:Y:S01]  /*1250*/  PRMT R44, R44, 0x7772, RZ ;  /* 0x000077722c2c7816 */ /* 0x000fe200000000ff */
[----:B------:R-:W1:Y:S01]  /*1260*/  I2F.S8 R9, R9 ;  /* 0x0000000900097306 */ /* 0x000e620000001400 */
[----:B------:R-:W-:-:S04]  /*1270*/  IADD3 R37, PT, PT, R37, 0x1, RZ ;  /* 0x0000000125257810 */ /* 0x000fc80007ffe0ff */
[----:B------:R-:W-:Y:S01]  /*1280*/  ISETP.NE.AND P0, PT, R37, 0x8, PT ;  /* 0x000000082500780c */ /* 0x000fe20003f05270 */
[----:B0-----:R-:W-:Y:S02]  /*1290*/  FMUL R8, R8, R8 ;  /* 0x0000000808087220 */ /* 0x001fe40000400000 */
[----:B------:R-:W-:Y:S01]  /*12a0*/  I2F.S8 R6, R6 ;  /* 0x0000000600067306 */ /* 0x000fe20000001400 */
[----:B------:R-:W0:Y:S04]  /*12b0*/  LDS.128 R12, [R41+0x2040] ;  /* 0x00204000290c7984 */ /* 0x000e280000000c00 */
[----:B------:R-:W2:Y:S01]  /*12c0*/  LDS.128 R16, [R41+0x2000] ;  /* 0x0020000029107984 */ /* 0x000ea20000000c00 */
[----:B-1----:R-:W-:Y:S02]  /*12d0*/  FFMA R8, R9, R9, R8 ;  /* 0x0000000909087223 */ /* 0x002fe40000000008 */
[----:B------:R1:W3:Y:S08]  /*12e0*/  I2F.S8 R11, R20 ;  /* 0x00000014000b7306 */ /* 0x0002f00000001400 */
[----:B------:R-:W-:Y:S01]  /*12f0*/  I2F.S8 R42, R42 ;  /* 0x0000002a002a7306 */ /* 0x000fe20000001400 */
[----:B-1----:R-:W1:Y:S01]  /*1300*/  LDS.128 R20, [R41+0x2080] ;  /* 0x0020800029147984 */ /* 0x002e620000000c00 */
[----:B---3--:R-:W-:-:S06]  /*1310*/  FFMA R11, R11, R11, R8 ;  /* 0x0000000b0b0b7223 */ /* 0x008fcc0000000008 */
[----:B------:R-:W3:Y:S08]  /*1320*/  I2F.S8 R40, R10 ;  /* 0x0000000a00287306 */ /* 0x000ef00000001400 */
[----:B------:R-:W1:Y:S01]  /*1330*/  I2F.S8 R43, R43 ;  /* 0x0000002b002b7306 */ /* 0x000e620000001400 */
[----:B---3--:R-:W-:-:S07]  /*1340*/  FFMA R40, R40, R40, R11 ;  /* 0x0000002828287223 */ /* 0x008fce000000000b */
[----:B------:R-:W3:Y:S01]  /*1350*/  I2F.S8 R44, R44 ;  /* 0x0000002c002c7306 */ /* 0x000ee20000001400 */
[C---:B0-----:R-:W-:Y:S01]  /*1360*/  FMUL R12, R6.reuse, R12 ;  /* 0x0000000c060c7220 */ /* 0x041fe20000400000 */
[C---:B------:R-:W-:Y:S01]  /*1370*/  FMUL R13, R6.reuse, R13 ;  /* 0x0000000d060d7220 */ /* 0x040fe20000400000 */
[C---:B------:R-:W-:Y:S01]  /*1380*/  FMUL R15, R6.reuse, R15 ;  /* 0x0000000f060f7220 */ /* 0x040fe20000400000 */
[----:B------:R-:W-:Y:S01]  /*1390*/  FMUL R14, R6, R14 ;  /* 0x0000000e060e7220 */ /* 0x000fe20000400000 */
[----:B------:R-:W-:Y:S01]  /*13a0*/  FMUL R9, R12, R12 ;  /* 0x0000000c0c097220 */ /* 0x000fe20000400000 */
[C---:B--2---:R-:W-:Y:S01]  /*13b0*/  FMUL R16, R42.reuse, R16 ;  /* 0x000000102a107220 */ /* 0x044fe20000400000 */
[C---:B------:R-:W-:Y:S01]  /*13c0*/  FMUL R17, R42.reuse, R17 ;  /* 0x000000112a117220 */ /* 0x040fe20000400000 */
[C---:B------:R-:W-:Y:S01]  /*13d0*/  FMUL R19, R42.reuse, R19 ;  /* 0x000000132a137220 */ /* 0x040fe20000400000 */
[----:B------:R-:W-:Y:S01]  /*13e0*/  FMUL R18, R42, R18 ;  /* 0x000000122a127220 */ /* 0x000fe20000400000 */
[----:B------:R-:W-:Y:S01]  /*13f0*/  FFMA R12, R16, R16, R9 ;  /* 0x00000010100c7223 */ /* 0x000fe20000000009 */
[----:B------:R-:W-:Y:S01]  /*1400*/  FMUL R16, R13, R13 ;  /* 0x0000000d0d107220 */ /* 0x000fe20000400000 */
[----:B------:R-:W3:Y:S03]  /*1410*/  LDS.128 R8, [R41+0x20c0] ;  /* 0x0020c00029087984 */ /* 0x000ee60000000c00 */
[----:B------:R-:W-:Y:S01]  /*1420*/  FFMA R13, R17, R17, R16 ;  /* 0x00000011110d7223 */ /* 0x000fe20000000010 */
[----:B------:R-:W-:Y:S01]  /*1430*/  FMUL R16, R15, R15 ;  /* 0x0000000f0f107220 */ /* 0x000fe20000400000 */
[C---:B-1----:R-:W-:Y:S01]  /*1440*/  FMUL R15, R43.reuse, R20 ;  /* 0x000000142b0f7220 */ /* 0x042fe20000400000 */
[----:B------:R-:W-:Y:S01]  /*1450*/  FMUL R17, R14, R14 ;  /* 0x0000000e0e117220 */ /* 0x000fe20000400000 */
[----:B------:R-:W-:Y:S01]  /*1460*/  FMUL R23, R43, R23 ;  /* 0x000000172b177220 */ /* 0x000fe20000400000 */
[----:B------:R-:W-:Y:S01]  /*1470*/  FFMA R20, R19, R19, R16 ;  /* 0x0000001313147223 */ /* 0x000fe20000000010 */
[----:B------:R-:W-:Y:S01]  /*1480*/  FMUL R16, R43, R21 ;  /* 0x000000152b107220 */ /* 0x000fe20000400000 */
[----:B------:R-:W-:Y:S01]  /*1490*/  FFMA R12, R15, R15, R12 ;  /* 0x0000000f0f0c7223 */ /* 0x000fe2000000000c */
[----:B------:R-:W-:Y:S01]  /*14a0*/  FFMA R14, R18, R18, R17 ;  /* 0x00000012120e7223 */ /* 0x000fe20000000011 */
[----:B------:R-:W-:Y:S01]  /*14b0*/  FMUL R15, R43, R22 ;  /* 0x000000162b0f7220 */ /* 0x000fe20000400000 */
[----:B------:R-:W-:Y:S01]  /*14c0*/  FFMA R16, R16, R16, R13 ;  /* 0x0000001010107223 */ /* 0x000fe2000000000d */
[----:B------:R-:W-:Y:S01]  /*14d0*/  FFMA R20, R23, R23, R20 ;  /* 0x0000001717147223 */ /* 0x000fe20000000014 */
[C---:B---3--:R-:W-:Y:S01]  /*14e0*/  FMUL R13, R44.reuse, R8 ;  /* 0x000000082c0d7220 */ /* 0x048fe20000400000 */
[C---:B------:R-:W-:Y:S01]  /*14f0*/  FMUL R21, R44.reuse, R9 ;  /* 0x000000092c157220 */ /* 0x040fe20000400000 */
[----:B------:R-:W-:Y:S01]  /*1500*/  FFMA R8, R15, R15, R14 ;  /* 0x0000000f0f087223 */ /* 0x000fe2000000000e */
[C---:B------:R-:W-:Y:S01]  /*1510*/  FMUL R23, R44.reuse, R10 ;  /* 0x0000000a2c177220 */ /* 0x040fe20000400000 */
[----:B------:R-:W-:Y:S01]  /*1520*/  FFMA R9, R13, R13, R12 ;  /* 0x0000000d0d097223 */ /* 0x000fe2000000000c */
[----:B------:R-:W-:Y:S01]  /*1530*/  FFMA R21, R21, R21, R16 ;  /* 0x0000001515157223 */ /* 0x000fe20000000010 */
[----:B------:R-:W0:Y:S01]  /*1540*/  LDS.128 R12, [R41+0x2050] ;  /* 0x00205000290c7984 */ /* 0x000e220000000c00 */
[----:B------:R-:W-:Y:S01]  /*1550*/  FFMA R23, R23, R23, R8 ;  /* 0x0000001717177223 */ /* 0x000fe20000000008 */
[----:B------:R-:W-:Y:S01]  /*1560*/  FMUL R11, R44, R11 ;  /* 0x0000000b2c0b7220 */ /* 0x000fe20000400000 */
[C---:B------:R-:W-:Y:S01]  /*1570*/  FADD R9, R40.reuse, R9 ;  /* 0x0000000928097221 */ /* 0x040fe20000000000 */
[----:B------:R-:W1:Y:S01]  /*1580*/  LDS.128 R16, [R41+0x2010] ;  /* 0x0020100029107984 */ /* 0x000e620000000c00 */
[C---:B------:R-:W-:Y:S01]  /*1590*/  FADD R23, R40.reuse, R23 ;  /* 0x0000001728177221 */ /* 0x040fe20000000000 */
[----:B------:R-:W-:Y:S01]  /*15a0*/  FFMA R11, R11, R11, R20 ;  /* 0x0000000b0b0b7223 */ /* 0x000fe20000000014 */
[----:B------:R-:W-:Y:S01]  /*15b0*/  FADD R2, R9, R2 ;  /* 0x0000000209027221 */ /* 0x000fe20000000000 */
[C---:B------:R-:W-:Y:S01]  /*15c0*/  FADD R8, R40.reuse, R21 ;  /* 0x0000001528087221 */ /* 0x040fe20000000000 */
[----:B------:R-:W-:Y:S01]  /*15d0*/  FADD R4, R23, R4 ;  /* 0x0000000417047221 */ /* 0x000fe20000000000 */
[----:B------:R-:W-:Y:S01]  /*15e0*/  FADD R10, R40, R11 ;  /* 0x0000000b280a7221 */ /* 0x000fe20000000000 */
[----:B------:R-:W2:Y:S01]  /*15f0*/  LDS.128 R20, [R41+0x2090] ;  /* 0x0020900029147984 */ /* 0x000ea20000000c00 */
[----:B------:R-:W-:-:S02]  /*1600*/  FADD R5, R8, R5 ;  /* 0x0000000508057221 */ /* 0x000fc40000000000 */
[----:B------:R-:W-:Y:S01]  /*1610*/  FADD R7, R10, R7 ;  /* 0x000000070a077221 */ /* 0x000fe20000000000 */
[C---:B0-----:R-:W-:Y:S01]  /*1620*/  FMUL R12, R6.reuse, R12 ;  /* 0x0000000c060c7220 */ /* 0x041fe20000400000 */
[C---:B------:R-:W-:Y:S01]  /*1630*/  FMUL R13, R6.reuse, R13 ;  /* 0x0000000d060d7220 */ /* 0x040fe20000400000 */
[C---:B------:R-:W-:Y:S01]  /*1640*/  FMUL R14, R6.reuse, R14 ;  /* 0x0000000e060e7220 */ /* 0x040fe20000400000 */
[----:B------:R-:W-:Y:S01]  /*1650*/  FMUL R15, R6, R15 ;  /* 0x0000000f060f7220 */ /* 0x000fe20000400000 */
[----:B------:R-:W-:Y:S01]  /*1660*/  FMUL R9, R12, R12 ;  /* 0x0000000c0c097220 */ /* 0x000fe20000400000 */
[C---:B-1----:R-:W-:Y:S01]  /*1670*/  FMUL R16, R42.reuse, R16 ;  /* 0x000000102a107220 */ /* 0x042fe20000400000 */
[----:B------:R-:W-:Y:S01]  /*1680*/  FMUL R17, R42, R17 ;  /* 0x000000112a117220 */ /* 0x000fe20000400000 */
[----:B------:R-:W-:Y:S01]  /*1690*/  FMUL R12, R13, R13 ;  /* 0x0000000d0d0c7220 */ /* 0x000fe20000400000 */
[----:B------:R-:W-:Y:S01]  /*16a0*/  FMUL R13, R14, R14 ;  /* 0x0000000e0e0d7220 */ /* 0x000fe20000400000 */
[----:B------:R-:W-:Y:S01]  /*16b0*/  FFMA R16, R16, R16, R9 ;  /* 0x0000001010107223 */ /* 0x000fe20000000009 */
[----:B------:R-:W-:Y:S01]  /*16c0*/  FMUL R14, R15, R15 ;  /* 0x0000000f0f0e7220 */ /* 0x000fe20000400000 */
[----:B------:R-:W0:Y:S01]  /*16d0*/  LDS.128 R8, [R41+0x20d0] ;  /* 0x0020d00029087984 */ /* 0x000e220000000c00 */
[----:B------:R-:W-:Y:S01]  /*16e0*/  FFMA R12, R17, R17, R12 ;  /* 0x00000011110c7223 */ /* 0x000fe2000000000c */
[C---:B--2---:R-:W-:Y:S01]  /*16f0*/  FMUL R15, R43.reuse, R20 ;  /* 0x000000142b0f7220 */ /* 0x044fe20000400000 */
[----:B------:R-:W-:Y:S01]  /*1700*/  FMUL R21, R43, R21 ;  /* 0x000000152b157220 */ /* 0x000fe20000400000 */
[C---:B------:R-:W-:Y:S01]  /*1710*/  FMUL R18, R42.reuse, R18 ;  /* 0x000000122a127220 */ /* 0x040fe20000400000 */
[----:B------:R-:W-:Y:S01]  /*1720*/  FMUL R19, R42, R19 ;  /* 0x000000132a137220 */ /* 0x000fe20000400000 */
[----:B------:R-:W-:Y:S01]  /*1730*/  FFMA R16, R15, R15, R16 ;  /* 0x0000000f0f107223 */ /* 0x000fe20000000010 */
[----:B------:R-:W-:Y:S01]  /*1740*/  FFMA R12, R21, R21, R12 ;  /* 0x00000015150c7223 */ /* 0x000fe2000000000c */
[----:B------:R-:W-:Y:S01]  /*1750*/  FFMA R13, R18, R18, R13 ;  /* 0x00000012120d7223 */ /* 0x000fe2000000000d */
[----:B------:R-:W-:Y:S01]  /*1760*/  FFMA R14, R19, R19, R14 ;  /* 0x00000013130e7223 */ /* 0x000fe2000000000e */
[C---:B------:R-:W-:Y:S01]  /*1770*/  FMUL R15, R43.reuse, R23 ;  /* 0x000000172b0f7220 */ /* 0x040fe20000400000 */
[----:B------:R-:W-:Y:S01]  /*1780*/  FMUL R22, R43, R22 ;  /* 0x000000162b167220 */ /* 0x000fe20000400000 */
[C---:B0-----:R-:W-:Y:S01]  /*1790*/  FMUL R21, R44.reuse, R8 ;  /* 0x000000082c157220 */ /* 0x041fe20000400000 */
[----:B------:R-:W-:-:S02]  /*17a0*/  FMUL R23, R44, R9 ;  /* 0x000000092c177220 */ /* 0x000fc40000400000 */
[----:B------:R-:W-:Y:S01]  /*17b0*/  FFMA R8, R22, R22, R13 ;  /* 0x0000001616087223 */ /* 0x000fe2000000000d */
[----:B------:R-:W-:Y:S01]  /*17c0*/  FFMA R9, R15, R15, R14 ;  /* 0x0000000f0f097223 */ /* 0x000fe2000000000e */
[----:B------:R-:W-:Y:S01]  /*17d0*/  FFMA R21, R21, R21, R16 ;  /* 0x0000001515157223 */ /* 0x000fe20000000010 */
[----:B------:R-:W-:Y:S01]  /*17e0*/  FFMA R23, R23, R23, R12 ;  /* 0x0000001717177223 */ /* 0x000fe2000000000c */
[----:B------:R-:W0:Y:S01]  /*17f0*/  LDS.128 R16, [R41+0x2060] ;  /* 0x0020600029107984 */ /* 0x000e220000000c00 */
[C---:B------:R-:W-:Y:S01]  /*1800*/  FMUL R45, R44.reuse, R10 ;  /* 0x0000000a2c2d7220 */ /* 0x040fe20000400000 */
[----:B------:R-:W-:Y:S01]  /*1810*/  FMUL R10, R44, R11 ;  /* 0x0000000b2c0a7220 */ /* 0x000fe20000400000 */
[----:B------:R-:W-:Y:S01]  /*1820*/  FADD R21, R40, R21 ;  /* 0x0000001528157221 */ /* 0x000fe20000000000 */
[----:B------:R-:W1:Y:S01]  /*1830*/  LDS.128 R12, [R41+0x2020] ;  /* 0x00202000290c7984 */ /* 0x000e620000000c00 */
[----:B------:R-:W-:Y:S01]  /*1840*/  FFMA R45, R45, R45, R8 ;  /* 0x0000002d2d2d7223 */ /* 0x000fe20000000008 */
[----:B------:R-:W-:Y:S01]  /*1850*/  FFMA R9, R10, R10, R9 ;  /* 0x0000000a0a097223 */ /* 0x000fe20000000009 */
[C---:B------:R-:W-:Y:S01]  /*1860*/  FADD R8, R40.reuse, R23 ;  /* 0x0000001728087221 */ /* 0x040fe20000000000 */
[----:B------:R-:W-:Y:S01]  /*1870*/  FADD R24, R21, R24 ;  /* 0x0000001815187221 */ /* 0x000fe20000000000 */
[C---:B------:R-:W-:Y:S01]  /*1880*/  FADD R45, R40.reuse, R45 ;  /* 0x0000002d282d7221 */ /* 0x040fe20000000000 */
[----:B------:R-:W-:Y:S01]  /*1890*/  FADD R20, R40, R9 ;  /* 0x0000000928147221 */ /* 0x000fe20000000000 */
[----:B------:R-:W-:-:S02]  /*18a0*/  FADD R25, R8, R25 ;  /* 0x0000001908197221 */ /* 0x000fc40000000000 */
[----:B------:R-:W2:Y:S01]  /*18b0*/  LDS.128 R8, [R41+0x20a0] ;  /* 0x0020a00029087984 */ /* 0x000ea20000000c00 */
[----:B------:R-:W-:Y:S01]  /*18c0*/  FADD R27, R20, R27 ;  /* 0x0000001b141b7221 */ /* 0x000fe20000000000 */
[----:B------:R-:W-:Y:S01]  /*18d0*/  FADD R26, R45, R26 ;  /* 0x0000001a2d1a7221 */ /* 0x000fe20000000000 */
[C---:B0-----:R-:W-:Y:S01]  /*18e0*/  FMUL R16, R6.reuse, R16 ;  /* 0x0000001006107220 */ /* 0x041fe20000400000 */
[C---:B------:R-:W-:Y:S01]  /*18f0*/  FMUL R20, R6.reuse, R17 ;  /* 0x0000001106147220 */ /* 0x040fe20000400000 */
[C---:B------:R-:W-:Y:S01]  /*1900*/  FMUL R18, R6.reuse, R18 ;  /* 0x0000001206127220 */ /* 0x040fe20000400000 */
[----:B------:R-:W-:Y:S01]  /*1910*/  FMUL R19, R6, R19 ;  /* 0x0000001306137220 */ /* 0x000fe20000400000 */
[C---:B-1----:R-:W-:Y:S01]  /*1920*/  FMUL R17, R42.reuse, R13 ;  /* 0x0000000d2a117220 */ /* 0x042fe20000400000 */
[----:B------:R-:W-:Y:S01]  /*1930*/  FMUL R12, R42, R12 ;  /* 0x0000000c2a0c7220 */ /* 0x000fe20000400000 */
[----:B------:R-:W-:Y:S01]  /*1940*/  FMUL R13, R16, R16 ;  /* 0x00000010100d7220 */ /* 0x000fe20000400000 */
[----:B------:R-:W-:Y:S01]  /*1950*/  FMUL R20, R20, R20 ;  /* 0x0000001414147220 */ /* 0x000fe20000400000 */
[----:B------:R-:W-:-:S02]  /*1960*/  FMUL R14, R42, R14 ;  /* 0x0000000e2a0e7220 */ /* 0x000fc40000400000 */
[----:B------:R-:W-:Y:S01]  /*1970*/  FFMA R13, R12, R12, R13 ;  /* 0x0000000c0c0d7223 */ /* 0x000fe2000000000d */
[----:B------:R-:W-:Y:S01]  /*1980*/  FFMA R12, R17, R17, R20 ;  /* 0x00000011110c7223 */ /* 0x000fe20000000014 */
[----:B------:R-:W-:Y:S01]  /*1990*/  FMUL R17, R42, R15 ;  /* 0x0000000f2a117220 */ /* 0x000fe20000400000 */
[----:B------:R-:W0:Y:S01]  /*19a0*/  LDS.128 R20, [R41+0x20e0] ;  /* 0x0020e00029147984 */ /* 0x000e220000000c00 */
[----:B------:R-:W-:Y:S01]  /*19b0*/  FMUL R15, R18, R18 ;  /* 0x00000012120f7220 */ /* 0x000fe20000400000 */
[----:B--2---:R-:W-:Y:S01]  /*19c0*/  FMUL R8, R43, R8 ;  /* 0x000000082b087220 */ /* 0x004fe20000400000 */
[----:B------:R-:W-:Y:S01]  /*19d0*/  FMUL R18, R19, R19 ;  /* 0x0000001313127220 */ /* 0x000fe20000400000 */
[C---:B------:R-:W-:Y:S01]  /*19e0*/  FMUL R19, R43.reuse, R10 ;  /* 0x0000000a2b137220 */ /* 0x040fe20000400000 */
[----:B------:R-:W-:Y:S01]  /*19f0*/  FFMA R16, R14, R14, R15 ;  /* 0x0000000e0e107223 */ /* 0x000fe2000000000f */
[C---:B------:R-:W-:Y:S01]  /*1a00*/  FMUL R15, R43.reuse, R9 ;  /* 0x000000092b0f7220 */ /* 0x040fe20000400000 */
[----:B------:R-:W-:Y:S01]  /*1a10*/  FFMA R9, R8, R8, R13 ;  /* 0x0000000808097223 */ /* 0x000fe2000000000d */
[----:B------:R-:W-:Y:S01]  /*1a20*/  FMUL R10, R43, R11 ;  /* 0x0000000b2b0a7220 */ /* 0x000fe20000400000 */
[----:B------:R-:W-:Y:S01]  /*1a30*/  FFMA R16, R19, R19, R16 ;  /* 0x0000001313107223 */ /* 0x000fe20000000010 */
[----:B------:R-:W-:Y:S01]  /*1a40*/  FFMA R8, R15, R15, R12 ;  /* 0x0000000f0f087223 */ /* 0x000fe2000000000c */
[----:B------:R-:W-:Y:S01]  /*1a50*/  FFMA R17, R17, R17, R18 ;  /* 0x0000001111117223 */ /* 0x000fe20000000012 */
[----:B------:R-:W1:Y:S03]  /*1a60*/  LDS.128 R12, [R41+0x2030] ;  /* 0x00203000290c7984 */ /* 0x000e660000000c00 */
[----:B------:R-:W-:Y:S01]  /*1a70*/  FFMA R17, R10, R10, R17 ;  /* 0x0000000a0a117223 */ /* 0x000fe20000000011 */
[C---:B0-----:R-:W-:Y:S01]  /*1a80*/  FMUL R11, R44.reuse, R22 ;  /* 0x000000162c0b7220 */ /* 0x041fe20000400000 */
[C---:B------:R-:W-:Y:S01]  /*1a90*/  FMUL R20, R44.reuse, R20 ;  /* 0x000000142c147220 */ /* 0x040fe20000400000 */
[----:B------:R-:W-:-:S02]  /*1aa0*/  FMUL R21, R44, R21 ;  /* 0x000000152c157220 */ /* 0x000fc40000400000 */
[----:B------:R-:W-:Y:S01]  /*1ab0*/  FFMA R45, R11, R11, R16 ;  /* 0x0000000b0b2d7223 */ /* 0x000fe20000000010 */
[----:B------:R-:W-:Y:S01]  /*1ac0*/  FMUL R16, R44, R23 ;  /* 0x000000172c107220 */ /* 0x000fe20000400000 */
[----:B------:R-:W-:Y:S01]  /*1ad0*/  FFMA R19, R20, R20, R9 ;  /* 0x0000001414137223 */ /* 0x000fe20000000009 */
[----:B------:R-:W-:Y:S01]  /*1ae0*/  FFMA R21, R21, R21, R8 ;  /* 0x0000001515157223 */ /* 0x000fe20000000008 */
[----:B------:R-:W-:Y:S01]  /*1af0*/  FADD R45, R40, R45 ;  /* 0x0000002d282d7221 */ /* 0x000fe20000000000 */
[----:B------:R-:W0:Y:S01]  /*1b00*/  LDS.128 R8, [R41+0x2070] ;  /* 0x0020700029087984 */ /* 0x000e220000000c00 */
[----:B------:R-:W-:Y:S01]  /*1b10*/  FFMA R17, R16, R16, R17 ;  /* 0x0000001010117223 */ /* 0x000fe20000000011 */
[C---:B------:R-:W-:Y:S01]  /*1b20*/  FADD R19, R40.reuse, R19 ;  /* 0x0000001328137221 */ /* 0x040fe20000000000 */
[----:B------:R-:W-:Y:S01]  /*1b30*/  FADD R16, R40, R21 ;  /* 0x0000001528107221 */ /* 0x000fe20000000000 */
[----:B-1----:R-:W-:Y:S01]  /*1b40*/  FMUL R20, R42, R12 ;  /* 0x0000000c2a147220 */ /* 0x002fe20000400000 */
[----:B------:R-:W-:Y:S01]  /*1b50*/  FADD R18, R40, R17 ;  /* 0x0000001128127221 */ /* 0x000fe20000000000 */
[----:B------:R-:W-:Y:S01]  /*1b60*/  FADD R28, R19, R28 ;  /* 0x0000001c131c7221 */ /* 0x000fe20000000000 */
[----:B------:R-:W-:Y:S01]  /*1b70*/  FADD R29, R16, R29 ;  /* 0x0000001d101d7221 */ /* 0x000fe20000000000 */
[----:B------:R-:W-:Y:S01]  /*1b80*/  FMUL R21, R42, R13 ;  /* 0x0000000d2a157220 */ /* 0x000fe20000400000 */
[----:B------:R-:W-:Y:S01]  /*1b90*/  FADD R31, R18, R31 ;  /* 0x0000001f121f7221 */ /* 0x000fe20000000000 */
[C---:B------:R-:W-:Y:S01]  /*1ba0*/  FMUL R22, R42.reuse, R14 ;  /* 0x0000000e2a167220 */ /* 0x040fe20000400000 */
[----:B------:R-:W1:Y:S01]  /*1bb0*/  LDS.128 R16, [R41+0x20b0] ;  /* 0x0020b00029107984 */ /* 0x000e620000000c00 */
[----:B------:R-:W-:Y:S01]  /*1bc0*/  FMUL R42, R42, R15 ;  /* 0x0000000f2a2a7220 */ /* 0x000fe20000400000 */
[----:B------:R-:W-:-:S02]  /*1bd0*/  FADD R30, R45, R30 ;  /* 0x0000001e2d1e7221 */ /* 0x000fc40000000000 */
[----:B------:R-:W2:Y:S01]  /*1be0*/  LDS.128 R12, [R41+0x20f0] ;  /* 0x0020f000290c7984 */ /* 0x000ea20000000c00 */
[C---:B0-----:R-:W-:Y:S01]  /*1bf0*/  FMUL R9, R6.reuse, R9 ;  /* 0x0000000906097220 */ /* 0x041fe20000400000 */
[C---:B------:R-:W-:Y:S01]  /*1c00*/  FMUL R10, R6.reuse, R10 ;  /* 0x0000000a060a7220 */ /* 0x040fe20000400000 */
[C---:B------:R-:W-:Y:S01]  /*1c10*/  FMUL R11, R6.reuse, R11 ;  /* 0x0000000b060b7220 */ /* 0x040fe20000400000 */
[----:B------:R-:W-:Y:S01]  /*1c20*/  FMUL R8, R6, R8 ;  /* 0x0000000806087220 */ /* 0x000fe20000400000 */
[----:B------:R-:W-:Y:S01]  /*1c30*/  FMUL R6, R9, R9 ;  /* 0x0000000909067220 */ /* 0x000fe20000400000 */
[----:B------:R-:W-:Y:S01]  /*1c40*/  FMUL R9, R10, R10 ;  /* 0x0000000a0a097220 */ /* 0x000fe20000400000 */
[----:B------:R-:W-:Y:S01]  /*1c50*/  FMUL R11, R11, R11 ;  /* 0x0000000b0b0b7220 */ /* 0x000fe20000400000 */
[----:B------:R-:W-:Y:S01]  /*1c60*/  FMUL R23, R8, R8 ;  /* 0x0000000808177220 */ /* 0x000fe20000400000 */
[----:B------:R-:W-:Y:S01]  /*1c70*/  FFMA R21, R21, R21, R6 ;  /* 0x0000001515157223 */ /* 0x000fe20000000006 */
[----:B------:R-:W-:Y:S01]  /*1c80*/  FFMA R22, R22, R22, R9 ;  /* 0x0000001616167223 */ /* 0x000fe20000000009 */
[----:B------:R-:W-:Y:S01]  /*1c90*/  FFMA R42, R42, R42, R11 ;  /* 0x0000002a2a2a7223 */ /* 0x000fe2000000000b */
[----:B------:R-:W-:Y:S01]  /*1ca0*/  FFMA R20, R20, R20, R23 ;  /* 0x0000001414147223 */ /* 0x000fe20000000017 */
[C---:B-1----:R-:W-:Y:S01]  /*1cb0*/  FMUL R9, R43.reuse, R16 ;  /* 0x000000102b097220 */ /* 0x042fe20000400000 */
[C---:B------:R-:W-:Y:S01]  /*1cc0*/  FMUL R6, R43.reuse, R17 ;  /* 0x000000112b067220 */ /* 0x040fe20000400000 */
[C---:B------:R-:W-:Y:S01]  /*1cd0*/  FMUL R11, R43.reuse, R18 ;  /* 0x000000122b0b7220 */ /* 0x040fe20000400000 */
[----:B------:R-:W-:Y:S01]  /*1ce0*/  FMUL R19, R43, R19 ;  /* 0x000000132b137220 */ /* 0x000fe20000400000 */
[----:B------:R-:W-:Y:S01]  /*1cf0*/  FFMA R20, R9, R9, R20 ;  /* 0x0000000909147223 */ /* 0x000fe20000000014 */
[----:B------:R-:W-:Y:S01]  /*1d00*/  FFMA R21, R6, R6, R21 ;  /* 0x0000000606157223 */ /* 0x000fe20000000015 */
[----:B------:R-:W-:Y:S01]  /*1d10*/  FFMA R22, R11, R11, R22 ;  /* 0x0000000b0b167223 */ /* 0x000fe20000000016 */
[C---:B--2---:R-:W-:Y:S01]  /*1d20*/  FMUL R9, R44.reuse, R12 ;  /* 0x0000000c2c097220 */ /* 0x044fe20000400000 */
[C---:B------:R-:W-:Y:S01]  /*1d30*/  FMUL R6, R44.reuse, R13 ;  /* 0x0000000d2c067220 */ /* 0x040fe20000400000 */
[C---:B------:R-:W-:Y:S01]  /*1d40*/  FMUL R11, R44.reuse, R14 ;  /* 0x0000000e2c0b7220 */ /* 0x040fe20000400000 */
[----:B------:R-:W-:Y:S01]  /*1d50*/  FFMA R42, R19, R19, R42 ;  /* 0x00000013132a7223 */ /* 0x000fe2000000002a */
[----:B------:R-:W-:Y:S01]  /*1d60*/  FMUL R15, R44, R15 ;  /* 0x0000000f2c0f7220 */ /* 0x000fe20000400000 */
[----:B------:R-:W-:Y:S01]  /*1d70*/  FFMA R9, R9, R9, R20 ;  /* 0x0000000909097223 */ /* 0x000fe20000000014 */
[----:B------:R-:W-:Y:S01]  /*1d80*/  FFMA R21, R6, R6, R21 ;  /* 0x0000000606157223 */ /* 0x000fe20000000015 */
[----:B------:R-:W-:Y:S01]  /*1d90*/  FFMA R11, R11, R11, R22 ;  /* 0x0000000b0b0b7223 */ /* 0x000fe20000000016 */
[----:B------:R-:W-:Y:S01]  /*1da0*/  FFMA R15, R15, R15, R42 ;  /* 0x0000000f0f0f7223 */ /* 0x000fe2000000002a */
[C---:B------:R-:W-:Y:S01]  /*1db0*/  FADD R9, R40.reuse, R9 ;  /* 0x0000000928097221 */ /* 0x040fe20000000000 */
[C---:B------:R-:W-:Y:S01]  /*1dc0*/  FADD R6, R40.reuse, R21 ;  /* 0x0000001528067221 */ /* 0x040fe20000000000 */
[C---:B------:R-:W-:Y:S01]  /*1dd0*/  FADD R11, R40.reuse, R11 ;  /* 0x0000000b280b7221 */ /* 0x040fe20000000000 */
[----:B------:R-:W-:Y:S01]  /*1de0*/  FADD R40, R40, R15 ;  /* 0x0000000f28287221 */ /* 0x000fe20000000000 */
[----:B------:R-:W-:Y:S01]  /*1df0*/  FADD R32, R9, R32 ;  /* 0x0000002009207221 */ /* 0x000fe20000000000 */
[----:B------:R-:W-:Y:S01]  /*1e00*/  FADD R33, R6, R33 ;  /* 0x0000002106217221 */ /* 0x000fe20000000000 */
[----:B------:R-:W-:Y:S01]  /*1e10*/  FADD R34, R11, R34 ;  /* 0x000000220b227221 */ /* 0x000fe20000000000 */
[----:B------:R-:W-:Y:S01]  /*1e20*/  FADD R35, R40, R35 ;  /* 0x0000002328237221 */ /* 0x000fe20000000000 */
[----:B------:R-:W-:Y:S06]  /*1e30*/  @P0 BRA `(.L_x_6) ;  /* 0xfffffff000800947 */ /* 0x000fec000383ffff */
[----:B------:R-:W0:Y:S01]  /*1e40*/  LDCU UR6, c[0x0][0x3a0] ;  /* 0x00007400ff0677ac */ /* 0x000e220008000800 */
[----:B------:R-:W1:Y:S08]  /*1e50*/  LDC R6, c[0x0][0x398] ;  /* 0x0000e600ff067b82 */ /* 0x000e700000000800 */
[----:B------:R-:W2:Y:S01]  /*1e60*/  LDC.64 R8, c[0x0][0x388] ;  /* 0x0000e200ff087b82 */ /* 0x000ea20000000a00 */
[----:B0-----:R-:W-:-:S04]  /*1e70*/  UIADD3 UR7, UPT, UPT, UR5, UR6, URZ ;  /* 0x0000000605077290 */ /* 0x001fc8000fffe0ff */
[----:B------:R-:W-:Y:S01]  /*1e80*/  UIADD3 UR15, UPT, UPT, UR7, UR6, URZ ;  /* 0x00000006070f7290 */ /* 0x000fe2000fffe0ff */
[----:B-1----:R-:W-:-:S03]  /*1e90*/  IMAD R15, R6, UR14, R39 ;  /* 0x0000000e060f7c24 */ /* 0x002fc6000f8e0227 */
[----:B------:R-:W-:Y:S01]  /*1ea0*/  UIADD3 UR18, UPT, UPT, UR15, UR6, URZ ;  /* 0x000000060f127290 */ /* 0x000fe2000fffe0ff */
[C-C-:B------:R-:W-:Y:S02]  /*1eb0*/  IMAD R13, R6.reuse, UR8, R39.reuse ;  /* 0x00000008060d7c24 */ /* 0x140fe4000f8e0227 */
[C-C-:B------:R-:W-:Y:S01]  /*1ec0*/  IMAD R11, R6.reuse, UR9, R39.reuse ;  /* 0x00000009060b7c24 */ /* 0x140fe2000f8e0227 */
[----:B------:R-:W-:Y:S01]  /*1ed0*/  UIADD3 UR19, UPT, UPT, UR18, UR6, URZ ;  /* 0x0000000612137290 */ /* 0x000fe2000fffe0ff */
[----:B------:R-:W-:Y:S02]  /*1ee0*/  IMAD R17, R6, UR10, R39 ;  /* 0x0000000a06117c24 */ /* 0x000fe4000f8e0227 */
[----:B--2---:R-:W-:Y:S01]  /*1ef0*/  IMAD.WIDE.U32 R14, R15, 0x4, R8 ;  /* 0x000000040f0e7825 */ /* 0x004fe200078e0008 */
[----:B------:R-:W-:-:S03]  /*1f00*/  UIADD3 UR20, UPT, UPT, UR19, UR6, URZ ;  /* 0x0000000613147290 */ /* 0x000fc6000fffe0ff */
[----:B------:R-:W-:Y:S01]  /*1f10*/  IMAD R21, R6, UR12, R39 ;  /* 0x0000000c06157c24 */ /* 0x000fe2000f8e0227 */
[----:B------:R0:W-:Y:S01]  /*1f20*/  STG.E desc[UR16][R14.64], R2 ;  /* 0x000000020e007986 */ /* 0x0001e2000c101910 */
[----:B------:R-:W-:-:S04]  /*1f30*/  IMAD.WIDE.U32 R12, R13, 0x4, R8 ;  /* 0x000000040d0c7825 */ /* 0x000fc800078e0008 */
[--C-:B------:R-:W-:Y:S01]  /*1f40*/  IMAD.WIDE.U32 R10, R11, 0x4, R8.reuse ;  /* 0x000000040b0a7825 */ /* 0x100fe200078e0008 */
[----:B------:R-:W-:Y:S03]  /*1f50*/  STG.E desc[UR16][R12.64], R5 ;  /* 0x000000050c007986 */ /* 0x000fe6000c101910 */
[----:B------:R-:W-:Y:S01]  /*1f60*/  IMAD.WIDE.U32 R16, R17, 0x4, R8 ;  /* 0x0000000411107825 */ /* 0x000fe200078e0008 */
[----:B------:R-:W-:Y:S03]  /*1f70*/  STG.E desc[UR16][R10.64], R4 ;  /* 0x000000040a007986 */ /* 0x000fe6000c101910 */
[----:B------:R-:W-:Y:S01]  /*1f80*/  IMAD R19, R6, UR11, R39 ;  /* 0x0000000b06137c24 */ /* 0x000fe2000f8e0227 */
[----:B------:R1:W-:Y:S01]  /*1f90*/  STG.E desc[UR16][R16.64], R7 ;  /* 0x0000000710007986 */ /* 0x0003e2000c101910 */
[----:B0-----:R-:W-:-:S04]  /*1fa0*/  IMAD.WIDE.U32 R14, R21, 0x4, R8 ;  /* 0x00000004150e7825 */ /* 0x001fc800078e0008 */
[----:B------:R-:W-:Y:S01]  /*1fb0*/  IMAD R21, R6, UR7, R39 ;  /* 0x0000000706157c24 */ /* 0x000fe2000f8e0227 */
[----:B------:R-:W-:Y:S01]  /*1fc0*/  UIADD3 UR7, UPT, UPT, UR20, UR6, URZ ;  /* 0x0000000614077290 */ /* 0x000fe2000fffe0ff */
[----:B------:R-:W-:-:S04]  /*1fd0*/  IMAD.WIDE.U32 R18, R19, 0x4, R8 ;  /* 0x0000000413127825 */ /* 0x000fc800078e0008 */
[C-C-:B------:R-:W-:Y:S01]  /*1fe0*/  IMAD R23, R6.reuse, UR13, R39.reuse ;  /* 0x0000000d06177c24 */ /* 0x140fe2000f8e0227 */
[----:B------:R0:W-:Y:S01]  /*1ff0*/  STG.E desc[UR16][R18.64], R24 ;  /* 0x0000001812007986 */ /* 0x0001e2000c101910 */
[C-C-:B-1----:R-:W-:Y:S01]  /*2000*/  IMAD R7, R6.reuse, UR15, R39.reuse ;  /* 0x0000000f06077c24 */ /* 0x142fe2000f8e0227 */
[----:B------:R-:W-:Y:S01]  /*2010*/  UIADD3 UR15, UPT, UPT, UR7, UR6, URZ ;  /* 0x00000006070f7290 */ /* 0x000fe2000fffe0ff */
[----:B------:R-:W-:Y:S01]  /*2020*/  IMAD R37, R6, UR5, R39 ;  /* 0x0000000506257c24 */ /* 0x000fe2000f8e0227 */
[----:B------:R1:W-:Y:S01]  /*2030*/  STG.E desc[UR16][R14.64], R25 ;  /* 0x000000190e007986 */ /* 0x0003e2000c101910 */
[----:B------:R-:W-:Y:S01]  /*2040*/  IMAD.WIDE.U32 R4, R23, 0x4, R8 ;  /* 0x0000000417047825 */ /* 0x000fe200078e0008 */
[----:B------:R-:W-:-:S03]  /*2050*/  UIADD3 UR6, UPT, UPT, UR15, UR6, URZ ;  /* 0x000000060f067290 */ /* 0x000fc6000fffe0ff */
[--C-:B------:R-:W-:Y:S01]  /*2060*/  IMAD.WIDE.U32 R10, R37, 0x4, R8.reuse ;  /* 0x00000004250a7825 */ /* 0x100fe200078e0008 */
[----:B------:R-:W-:Y:S03]  /*2070*/  STG.E desc[UR16][R4.64], R26 ;  /* 0x0000001a04007986 */ /* 0x000fe6000c101910 */
[----:B0-----:R-:W-:Y:S01]  /*2080*/  IMAD.WIDE.U32 R18, R7, 0x4, R8 ;  /* 0x0000000407127825 */ /* 0x001fe200078e0008 */
[----:B------:R0:W-:Y:S03]  /*2090*/  STG.E desc[UR16][R10.64], R27 ;  /* 0x0000001b0a007986 */ /* 0x0001e6000c101910 */
[C-C-:B------:R-:W-:Y:S02]  /*20a0*/  IMAD R7, R6.reuse, UR19, R39.reuse ;  /* 0x0000001306077c24 */ /* 0x140fe4000f8e0227 */
[----:B------:R-:W-:-:S02]  /*20b0*/  IMAD R17, R6, UR18, R39 ;  /* 0x0000001206117c24 */ /* 0x000fc4000f8e0227 */
[----:B-1----:R-:W-:-:S04]  /*20c0*/  IMAD.WIDE.U32 R14, R7, 0x4, R8 ;  /* 0x00000004070e7825 */ /* 0x002fc800078e0008 */
[C-C-:B------:R-:W-:Y:S02]  /*20d0*/  IMAD R13, R6.reuse, UR20, R39.reuse ;  /* 0x00000014060d7c24 */ /* 0x140fe4000f8e0227 */
[C-C-:B0-----:R-:W-:Y:S02]  /*20e0*/  IMAD R11, R6.reuse, UR7, R39.reuse ;  /* 0x00000007060b7c24 */ /* 0x141fe4000f8e0227 */
[C-C-:B------:R-:W-:Y:S02]  /*20f0*/  IMAD R5, R6.reuse, UR15, R39.reuse ;  /* 0x0000000f06057c24 */ /* 0x140fe4000f8e0227 */
[----:B------:R-:W-:Y:S01]  /*2100*/  IMAD R7, R6, UR6, R39 ;  /* 0x0000000606077c24 */ /* 0x000fe2000f8e0227 */
[----:B------:R-:W-:Y:S01]  /*2110*/  IADD3 R39, PT, PT, R38, R39, RZ ;  /* 0x0000002726277210 */ /* 0x000fe20007ffe0ff */
[--C-:B------:R-:W-:Y:S01]  /*2120*/  IMAD.WIDE.U32 R20, R21, 0x4, R8.reuse ;  /* 0x0000000415147825 */ /* 0x100fe200078e0008 */
[----:B------:R-:W-:Y:S05]  /*2130*/  WARPSYNC.ALL ;  /* 0x0000000000007948 */ /* 0x000fea0003800000 */
[----:B------:R-:W-:Y:S01]  /*2140*/  ISETP.GE.U32.AND P0, PT, R39, R6, PT ;  /* 0x000000062700720c */ /* 0x000fe20003f06070 */
[--C-:B------:R-:W-:Y:S01]  /*2150*/  IMAD.WIDE.U32 R16, R17, 0x4, R8.reuse ;  /* 0x0000000411107825 */ /* 0x100fe200078e0008 */
[----:B------:R0:W-:Y:S03]  /*2160*/  STG.E desc[UR16][R20.64], R28 ;  /* 0x0000001c14007986 */ /* 0x0001e6000c101910 */
[--C-:B------:R-:W-:Y:S01]  /*2170*/  IMAD.WIDE.U32 R12, R13, 0x4, R8.reuse ;  /* 0x000000040d0c7825 */ /* 0x100fe200078e0008 */
[----:B------:R0:W-:Y:S03]  /*2180*/  STG.E desc[UR16][R18.64], R29 ;  /* 0x0000001d12007986 */ /* 0x0001e6000c101910 */
[--C-:B------:R-:W-:Y:S01]  /*2190*/  IMAD.WIDE.U32 R10, R11, 0x4, R8.reuse ;  /* 0x000000040b0a7825 */ /* 0x100fe200078e0008 */
[----:B------:R0:W-:Y:S03]  /*21a0*/  STG.E desc[UR16][R16.64], R30 ;  /* 0x0000001e10007986 */ /* 0x0001e6000c101910 */
[--C-:B------:R-:W-:Y:S01]  /*21b0*/  IMAD.WIDE.U32 R4, R5, 0x4, R8.reuse ;  /* 0x0000000405047825 */ /* 0x100fe200078e0008 */
[----:B------:R0:W-:Y:S03]  /*21c0*/  STG.E desc[UR16][R14.64], R31 ;  /* 0x0000001f0e007986 */ /* 0x0001e6000c101910 */
[----:B------:R-:W-:Y:S01]  /*21d0*/  IMAD.WIDE.U32 R8, R7, 0x4, R8 ;  /* 0x0000000407087825 */ /* 0x000fe200078e0008 */
[----:B------:R0:W-:Y:S04]  /*21e0*/  STG.E desc[UR16][R12.64], R32 ;  /* 0x000000200c007986 */ /* 0x0001e8000c101910 */
[----:B------:R0:W-:Y:S04]  /*21f0*/  STG.E desc[UR16][R10.64], R33 ;  /* 0x000000210a007986 */ /* 0x0001e8000c101910 */
[----:B------:R0:W-:Y:S04]  /*2200*/  STG.E desc[UR16][R4.64], R34 ;  /* 0x0000002204007986 */ /* 0x0001e8000c101910 */
[----:B------:R0:W-:Y:S01]  /*2210*/  STG.E desc[UR16][R8.64], R35 ;  /* 0x0000002308007986 */ /* 0x0001e2000c101910 */
[----:B------:R-:W-:Y:S06]  /*2220*/  BAR.SYNC.DEFER_BLOCKING 0x0 ;  /* 0x0000000000007b1d */ /* 0x000fec0000010000 */
[----:B------:R-:W-:Y:S05]  /*2230*/  @!P0 BRA `(.L_x_7) ;  /* 0xffffffe0002c8947 */ /* 0x000fea000383ffff */
[----:B------:R-:W-:Y:S05]  /*2240*/  EXIT ;  /* 0x000000000000794d */ /* 0x000fea0003800000 */
.L_x_8:
[----:B------:R-:W-:-:S00]  /*2250*/  BRA `(.L_x_8) ;  /* 0xfffffffc00fc7947 */ /* 0x000fc0000383ffff */
[----:B------:R-:W-:-:S00]  /*2260*/  NOP ;  /* 0x0000000000007918 */ /* 0x000fc00000000000 */
        /* <DEDUP_REMOVED lines=9> */
.L_x_24:


//--------------------- .text._Z15beamform_sharedP5char4PfP6float4jjj --------------------------
	.section	.text._Z15beamform_sharedP5char4PfP6float4jjj,"ax",@progbits
	.align	128
        .global         _Z15beamform_sharedP5char4PfP6float4jjj
        .type           _Z15beamform_sharedP5char4PfP6float4jjj,@function
        .size           _Z15beamform_sharedP5char4PfP6float4jjj,(.L_x_25 - _Z15beamform_sharedP5char4PfP6float4jjj)
        .other          _Z15beamform_sharedP5char4PfP6float4jjj,@"STO_CUDA_ENTRY STV_DEFAULT"
_Z15beamform_sharedP5char4PfP6float4jjj:
.text._Z15beamform_sharedP5char4PfP6float4jjj:
[----:B------:R-:W-:Y:S08]  /*0000*/  LDC R1, c[0x0][0x37c] ;  /* 0x0000df00ff017b82 */ /* 0x000ff00000000800 */
[----:B------:R-:W0:Y:S08]  /*0010*/  S2UR UR4, SR_CTAID.X ;  /* 0x00000000000479c3 */ /* 0x000e300000002500 */
[----:B------:R-:W0:Y:S02]  /*0020*/  LDC R0, c[0x0][0x398] ;  /* 0x0000e600ff007b82 */ /* 0x000e240000000800 */
[----:B0-----:R-:W-:-:S13]  /*0030*/  ISETP.LE.U32.AND P0, PT, R0, UR4, PT ;  /* 0x0000000400007c0c */ /* 0x001fda000bf03070 */
[----:B------:R-:W-:Y:S05]  /*0040*/  @P0 EXIT ;  /* 0x000000000000094d */ /* 0x000fea0003800000 */
[----:B------:R-:W0:Y:S01]  /*0050*/  S2R R0, SR_TID.X ;  /* 0x0000000000007919 */ /* 0x000e220000002100 */
[----:B------:R-:W0:Y:S01]  /*0060*/  LDC R3, c[0x0][0x360] ;  /* 0x0000d800ff037b82 */ /* 0x000e220000000800 */
[----:B------:R-:W-:Y:S01]  /*0070*/  MOV R2, UR4 ;  /* 0x0000000400027c02 */ /* 0x000fe20008000f00 */
[----:B------:R-:W-:Y:S01]  /*0080*/  UMOV UR4, 0x400 ;  /* 0x0000040000047882 */ /* 0x000fe20000000000 */
[----:B------:R-:W1:Y:S01]  /*0090*/  LDCU UR6, c[0x0][0x39c] ;  /* 0x00007380ff0677ac */ /* 0x000e620008000800 */
[----:B------:R-:W-:-:S04]  /*00a0*/  UIADD3 UR4, UPT, UPT, UR4, 0x2000, URZ ;  /* 0x0000200004047890 */ /* 0x000fc8000fffe0ff */
[----:B------:R-:W2:Y:S01]  /*00b0*/  S2UR UR5, SR_CgaCtaId ;  /* 0x00000000000579c3 */ /* 0x000ea20000008800 */
[----:B------:R-:W3:Y:S01]  /*00c0*/  LDCU UR7, c[0x0][0x3a0] ;  /* 0x00007400ff0777ac */ /* 0x000ee20008000800 */
[----:B------:R-:W4:Y:S06]  /*00d0*/  LDCU.64 UR10, c[0x0][0x358] ;  /* 0x00006b00ff0a77ac */ /* 0x000f2c0008000a00 */
[----:B------:R-:W5:Y:S01]  /*00e0*/  LDC.64 R62, c[0x0][0x388] ;  /* 0x0000e200ff3e7b82 */ /* 0x000f620000000a00 */
[----:B-1----:R-:W-:Y:S01]  /*00f0*/  USHF.R.U32.HI UR8, URZ, 0x2, UR6 ;  /* 0x00000002ff087899 */ /* 0x002fe20008011606 */
[----:B0-----:R-:W-:Y:S01]  /*0100*/  IMAD R61, R2, R3, R0 ;  /* 0x00000003023d7224 */ /* 0x001fe200078e0200 */
[----:B--2---:R-:W-:-:S02]  /*0110*/  ULEA UR4, UR5, UR4, 0x18 ;  /* 0x0000000405047291 */ /* 0x004fc4000f8ec0ff */
[----:B---3--:R-:W-:Y:S01]  /*0120*/  UIMAD UR5, UR6, UR7, URZ ;  /* 0x00000007060572a4 */ /* 0x008fe2000f8e02ff */
[----:B------:R-:W-:-:S03]  /*0130*/  IMAD R59, R2, R3, R61 ;  /* 0x00000003023b7224 */ /* 0x000fc600078e023d */
[----:B------:R-:W-:Y:S01]  /*0140*/  LEA R4, R0, UR4, 0x2 ;  /* 0x0000000400047c11 */ /* 0x000fe2000f8e10ff */
[----:B------:R-:W-:Y:S02]  /*0150*/  IMAD R57, R2, R3, R59 ;  /* 0x0000000302397224 */ /* 0x000fe400078e023b */
[----:B-----5:R-:W-:Y:S01]  /*0160*/  IMAD.WIDE.U32 R60, R61, 0x4, R62 ;  /* 0x000000043d3c7825 */ /* 0x020fe200078e003e */
[----:B------:R-:W-:-:S03]  /*0170*/  LEA R6, R3, R4, 0x2 ;  /* 0x0000000403067211 */ /* 0x000fc600078e10ff */
[----:B------:R-:W-:Y:S01]  /*0180*/  IMAD R55, R2, R3, R57 ;  /* 0x0000000302377224 */ /* 0x000fe200078e0239 */
[----:B------:R-:W-:Y:S01]  /*0190*/  LEA R8, R3, R6, 0x2 ;  /* 0x0000000603087211 */ /* 0x000fe200078e10ff */
[----:B------:R-:W-:-:S03]  /*01a0*/  IMAD.WIDE.U32 R58, R59, 0x4, R62 ;  /* 0x000000043b3a7825 */ /* 0x000fc600078e003e */
[----:B------:R-:W-:Y:S01]  /*01b0*/  LEA R10, R3, R8, 0x2 ;  /* 0x00000008030a7211 */ /* 0x000fe200078e10ff */
[----:B------:R-:W-:Y:S02]  /*01c0*/  IMAD R53, R2, R3, R55 ;  /* 0x0000000302357224 */ /* 0x000fe400078e0237 */
[----:B------:R-:W-:Y:S01]  /*01d0*/  IMAD.WIDE.U32 R56, R57, 0x4, R62 ;  /* 0x0000000439387825 */ /* 0x000fe200078e003e */
[----:B------:R-:W-:-:S03]  /*01e0*/  LEA R12, R3, R10, 0x2 ;  /* 0x0000000a030c7211 */ /* 0x000fc600078e10ff */
[----:B------:R-:W-:Y:S02]  /*01f0*/  IMAD R51, R2, R3, R53 ;  /* 0x0000000302337224 */ /* 0x000fe400078e0235 */
[----:B------:R-:W-:-:S04]  /*0200*/  IMAD.WIDE.U32 R54, R55, 0x4, R62 ;  /* 0x0000000437367825 */ /* 0x000fc800078e003e */
        /* <DEDUP_REMOVED lines=18> */
[----:B------:R-:W-:-:S04]  /*0330*/  IMAD.WIDE.U32 R34, R35, 0x4, R62 ;  /* 0x0000000423227825 */ /* 0x000fc800078e003e */
[----:B------:R-:W-:-:S04]  /*0340*/  IMAD.WIDE.U32 R32, R33, 0x4, R62 ;  /* 0x0000000421207825 */ /* 0x000fc800078e003e */
[----:B----4-:R-:W-:-:S07]  /*0350*/  IMAD.WIDE.U32 R62, R0, 0x4, R62 ;  /* 0x00000004003e7825 */ /* 0x010fce00078e003e */
.L_x_16:
[----:B0-----:R-:W0:Y:S02]  /*0360*/  LDCU UR4, c[0x0][0x3a0] ;  /* 0x00007400ff0477ac */ /* 0x001e240008000800 */
[----:B0-----:R-:W-:Y:S01]  /*0370*/  ISETP.GE.U32.AND P0, PT, R0, UR4, PT ;  /* 0x0000000400007c0c */ /* 0x001fe2000bf06070 */
[----:B------:R-:W-:Y:S05]  /*0380*/  WARPSYNC.ALL ;  /* 0x0000000000007948 */ /* 0x000fea0003800000 */
[----:B------:R-:W-:Y:S07]  /*0390*/  BAR.SYNC.DEFER_BLOCKING 0x0 ;  /* 0x0000000000007b1d */ /* 0x000fee0000010000 */
[----:B------:R-:W-:Y:S05]  /*03a0*/  @P0 BRA `(.L_x_9) ;  /* 0x0000001c00040947 */ /* 0x000fea0003800000 */
[----:B------:R-:W-:-:S07]  /*03b0*/  MOV R14, R0 ;  /* 0x00000000000e7202 */ /* 0x000fce0000000f00 */
.L_x_15:
[C---:B0-----:R-:W-:Y:S01]  /*03c0*/  LEA R18, R3.reuse, R12, 0x2 ;  /* 0x0000000c03127211 */ /* 0x041fe200078e10ff */
[----:B------:R-:W0:Y:S01]  /*03d0*/  LDC R9, c[0x0][0x39c] ;  /* 0x0000e700ff097b82 */ /* 0x000e220000000800 */
[C---:B------:R-:W-:Y:S01]  /*03e0*/  SHF.L.U32 R5, R3.reuse, 0x4, RZ ;  /* 0x0000000403057819 */ /* 0x040fe200000006ff */
[----:B------:R-:W-:Y:S01]  /*03f0*/  BSSY.RECONVERGENT B0, `(.L_x_10) ;  /* 0x000002d000007945 */ /* 0x000fe20003800200 */
[C---:B------:R-:W-:Y:S02]  /*0400*/  LEA R20, R3.reuse, R18, 0x2 ;  /* 0x0000001203147211 */ /* 0x040fe400078e10ff */
[----:B------:R-:W-:Y:S02]  /*0410*/  ISETP.GE.U32.AND P0, PT, R0, R5, PT ;  /* 0x000000050000720c */ /* 0x000fe40003f06070 */
[----:B------:R-:W-:-:S04]  /*0420*/  LEA R22, R3, R20, 0x2 ;  /* 0x0000001403167211 */ /* 0x000fc800078e10ff */
[----:B------:R-:W-:-:S04]  /*0430*/  LEA R24, R3, R22, 0x2 ;  /* 0x0000001603187211 */ /* 0x000fc800078e10ff */
[----:B------:R-:W-:-:S04]  /*0440*/  LEA R26, R3, R24, 0x2 ;  /* 0x00000018031a7211 */ /* 0x000fc800078e10ff */
[----:B------:R-:W-:-:S04]  /*0450*/  LEA R28, R3, R26, 0x2 ;  /* 0x0000001a031c7211 */ /* 0x000fc800078e10ff */
[----:B------:R-:W-:-:S04]  /*0460*/  LEA R30, R3, R28, 0x2 ;  /* 0x0000001c031e7211 */ /* 0x000fc800078e10ff */
[----:B------:R-:W-:Y:S01]  /*0470*/  LEA R64, R3, R30, 0x2 ;  /* 0x0000001e03407211 */ /* 0x000fe200078e10ff */
[----:B------:R-:W-:Y:S06]  /*0480*/  @P0 BRA `(.L_x_11) ;  /* 0x00000000008c0947 */ /* 0x000fec0003800000 */
[----:B------:R-:W1:Y:S01]  /*0490*/  I2F.U32.RP R7, R3 ;  /* 0x0000000300077306 */ /* 0x000e620000209000 */
[----:B------:R-:W2:Y:S01]  /*04a0*/  S2UR UR6, SR_CgaCtaId ;  /* 0x00000000000679c3 */ /* 0x000ea20000008800 */
[----:B------:R-:W3:Y:S01]  /*04b0*/  LDCU UR7, c[0x0][0x3a0] ;  /* 0x00007400ff0777ac */ /* 0x000ee20008000800 */
[----:B------:R-:W-:Y:S02]  /*04c0*/  ISETP.NE.U32.AND P1, PT, R3, RZ, PT ;  /* 0x000000ff0300720c */ /* 0x000fe40003f25070 */
[----:B------:R-:W-:Y:S01]  /*04d0*/  MOV R68, R0 ;  /* 0x0000000000447202 */ /* 0x000fe20000000f00 */
[----:B------:R-:W-:Y:S02]  /*04e0*/  UMOV UR4, 0x400 ;  /* 0x0000040000047882 */ /* 0x000fe40000000000 */
[----:B-1----:R-:W1:Y:S01]  /*04f0*/  MUFU.RCP R7, R7 ;  /* 0x0000000700077308 */ /* 0x002e620000001000 */
[----:B--2---:R-:W-:Y:S01]  /*0500*/  ULEA UR4, UR6, UR4, 0x18 ;  /* 0x0000000406047291 */ /* 0x004fe2000f8ec0ff */
[----:B-1----:R-:W-:Y:S01]  /*0510*/  IADD3 R16, PT, PT, R7, 0xffffffe, RZ ;  /* 0x0ffffffe07107810 */ /* 0x002fe20007ffe0ff */
[----:B---3--:R-:W-:-:S05]  /*0520*/  IMAD R7, R2, UR7, R14 ;  /* 0x0000000702077c24 */ /* 0x008fca000f8e020e */
[----:B------:R1:W2:Y:S02]  /*0530*/  F2I.FTZ.U32.TRUNC.NTZ R17, R16 ;  /* 0x0000001000117305 */ /* 0x0002a4000021f000 */
[----:B-1----:R-:W-:Y:S01]  /*0540*/  HFMA2 R16, -RZ, RZ, 0, 0 ;  /* 0x00000000ff107431 */ /* 0x002fe200000001ff */
[----:B--2---:R-:W-:-:S05]  /*0550*/  IADD3 R66, PT, PT, RZ, -R17, RZ ;  /* 0x80000011ff427210 */ /* 0x004fca0007ffe0ff */
[----:B------:R-:W-:-:S04]  /*0560*/  IMAD R11, R66, R3, RZ ;  /* 0x00000003420b7224 */ /* 0x000fc800078e02ff */
[----:B------:R-:W-:-:S06]  /*0570*/  IMAD.HI.U32 R17, R17, R11, R16 ;  /* 0x0000000b11117227 */ /* 0x000fcc00078e0010 */
[----:B------:R-:W-:-:S05]  /*0580*/  IMAD.HI.U32 R17, R17, R14, RZ ;  /* 0x0000000e11117227 */ /* 0x000fca00078e00ff */
[----:B------:R-:W-:-:S05]  /*0590*/  IADD3 R17, PT, PT, -R17, RZ, RZ ;  /* 0x000000ff11117210 */ /* 0x000fca0007ffe1ff */
[----:B------:R-:W-:-:S05]  /*05a0*/  IMAD R66, R3, R17, R14 ;  /* 0x0000001103427224 */ /* 0x000fca00078e020e */
[----:B------:R-:W-:-:S13]  /*05b0*/  ISETP.GE.U32.AND P0, PT, R66, R3, PT ;  /* 0x000000034200720c */ /* 0x000fda0003f06070 */
[----:B------:R-:W-:-:S04]  /*05c0*/  @P0 IADD3 R66, PT, PT, R66, -R3, RZ ;  /* 0x8000000342420210 */ /* 0x000fc80007ffe0ff */
[----:B------:R-:W-:-:S13]  /*05d0*/  ISETP.GE.U32.AND P0, PT, R66, R3, PT ;  /* 0x000000034200720c */ /* 0x000fda0003f06070 */
[-C--:B------:R-:W-:Y:S02]  /*05e0*/  @P0 IADD3 R66, PT, PT, R66, -R3.reuse, RZ ;  /* 0x8000000342420210 */ /* 0x080fe40007ffe0ff */
[----:B------:R-:W-:-:S04]  /*05f0*/  @!P1 LOP3.LUT R66, RZ, R3, RZ, 0x33, !PT ;  /* 0x00000003ff429212 */ /* 0x000fc800078e33ff */
[----:B------:R-:W-:Y:S02]  /*0600*/  IADD3 R7, PT, PT, R7, -R66, RZ ;  /* 0x8000004207077210 */ /* 0x000fe40007ffe0ff */
[----:B------:R-:W-:Y:S02]  /*0610*/  LEA R66, R0, UR4, 0x2 ;  /* 0x0000000400427c11 */ /* 0x000fe4000f8e10ff */
[----:B------:R-:W-:-:S07]  /*0620*/  LEA R7, R7, R0, 0x4 ;  /* 0x0000000007077211 */ /* 0x000fce00078e20ff */
.L_x_12:
[----:B------:R-:W1:Y:S02]  /*0630*/  LDC.64 R16, c[0x0][0x380] ;  /* 0x0000e000ff107b82 */ /* 0x000e640000000a00 */
[----:B-1----:R-:W-:-:S06]  /*0640*/  IMAD.WIDE.U32 R16, R7, 0x4, R16 ;  /* 0x0000000407107825 */ /* 0x002fcc00078e0010 */
[----:B------:R-:W2:Y:S01]  /*0650*/  LDG.E R17, desc[UR10][R16.64] ;  /* 0x0000000a10117981 */ /* 0x000ea2000c1e1900 */
[C---:B------:R-:W-:Y:S02]  /*0660*/  IADD3 R68, PT, PT, R3.reuse, R68, RZ ;  /* 0x0000004403447210 */ /* 0x040fe40007ffe0ff */
[C---:B------:R-:W-:Y:S02]  /*0670*/  IADD3 R7, PT, PT, R3.reuse, R7, RZ ;  /* 0x0000000703077210 */ /* 0x040fe40007ffe0ff */
[----:B------:R-:W-:Y:S01]  /*0680*/  ISETP.GE.U32.AND P0, PT, R68, R5, PT ;  /* 0x000000054400720c */ /* 0x000fe20003f06070 */
[----:B--2---:R1:W-:Y:S02]  /*0690*/  STS [R66], R17 ;  /* 0x0000001142007388 */ /* 0x0043e40000000800 */
[----:B-1----:R-:W-:-:S10]  /*06a0*/  LEA R66, R3, R66, 0x2 ;  /* 0x0000004203427211 */ /* 0x002fd400078e10ff */
[----:B------:R-:W-:Y:S05]  /*06b0*/  @!P0 BRA `(.L_x_12) ;  /* 0xfffffffc00dc8947 */ /* 0x000fea000383ffff */
.L_x_11:
[----:B------:R-:W-:Y:S05]  /*06c0*/  BSYNC.RECONVERGENT B0 ;  /* 0x0000000000007941 */ /* 0x000fea0003800200 */
.L_x_10:
[----:B------:R1:W-:Y:S01]  /*06d0*/  STS [R4], RZ ;  /* 0x000000ff04007388 */ /* 0x0003e20000000800 */
[----:B------:R-:W-:Y:S01]  /*06e0*/  LEA R16, R3, R64, 0x2 ;  /* 0x0000004003107211 */ /* 0x000fe200078e10ff */
[----:B------:R-:W-:Y:S05]  /*06f0*/  WARPSYNC.ALL ;  /* 0x0000000000007948 */ /* 0x000fea0003800000 */
[----:B------:R1:W-:Y:S01]  /*0700*/  STS [R6], RZ ;  /* 0x000000ff06007388 */ /* 0x0003e20000000800 */
[----:B0-----:R-:W-:Y:S02]  /*0710*/  ISETP.GE.U32.AND P0, PT, R9, 0x4, PT ;  /* 0x000000040900780c */ /* 0x001fe40003f06070 */
[C---:B------:R-:W-:Y:S01]  /*0720*/  LEA R66, R3.reuse, R16, 0x2 ;  /* 0x0000001003427211 */ /* 0x040fe200078e10ff */
[----:B------:R1:W-:Y:S03]  /*0730*/  STS [R8], RZ ;  /* 0x000000ff08007388 */ /* 0x0003e60000000800 */
[----:B------:R-:W-:Y:S01]  /*0740*/  LEA R5, R3, R66, 0x2 ;  /* 0x0000004203057211 */ /* 0x000fe200078e10ff */
[----:B------:R1:W-:Y:S04]  /*0750*/  STS [R10], RZ ;  /* 0x000000ff0a007388 */ /* 0x0003e80000000800 */
        /* <DEDUP_REMOVED lines=11> */
[----:B------:R1:W-:Y:S01]  /*0810*/  STS [R5], RZ ;  /* 0x000000ff05007388 */ /* 0x0003e20000000800 */
[----:B------:R-:W-:Y:S06]  /*0820*/  BAR.SYNC.DEFER_BLOCKING 0x0 ;  /* 0x0000000000007b1d */ /* 0x000fec0000010000 */
[----:B------:R-:W-:Y:S05]  /*0830*/  @!P0 BRA `(.L_x_13) ;  /* 0x00000014006c8947 */ /* 0x000fea0003800000 */
[----:B------:R-:W-:-:S05]  /*0840*/  UMOV UR4, URZ ;  /* 0x000000ff00047c82 */ /* 0x000fca0008000000 */
.L_x_14:
[----:B0-----:R-:W0:Y:S08]  /*0850*/  LDC R17, c[0x0][0x3a0] ;  /* 0x0000e800ff117b82 */ /* 0x001e300000000800 */
[----:B-1----:R-:W1:Y:S01]  /*0860*/  LDC.64 R28, c[0x0][0x390] ;  /* 0x0000e400ff1c7b82 */ /* 0x002e620000000a00 */
[----:B0-----:R-:W-:-:S04]  /*0870*/  IMAD R17, R17, UR4, R14 ;  /* 0x0000000411117c24 */ /* 0x001fc8000f8e020e */
[----:B-1----:R-:W-:-:S06]  /*0880*/  IMAD.WIDE.U32 R24, R17, 0x10, R28 ;  /* 0x0000001011187825 */ /* 0x002fcc00078e001c */
[----:B------:R-:W2:Y:S01]  /*0890*/  LDG.E.128 R24, desc[UR10][R24.64] ;  /* 0x0000000a18187981 */ /* 0x000ea2000c1e1d00 */
[----:B------:R-:W-:-:S04]  /*08a0*/  MOV R16, UR5 ;  /* 0x0000000500107c02 */ /* 0x000fc80008000f00 */
[----:B------:R-:W-:-:S05]  /*08b0*/  LEA.HI R21, R16, R17, RZ, 0x1e ;  /* 0x0000001110157211 */ /* 0x000fca00078ff0ff */
[----:B------:R-:W-:-:S06]  /*08c0*/  IMAD.WIDE.U32 R20, R21, 0x10, R28 ;  /* 0x0000001015147825 */ /* 0x000fcc00078e001c */
[----:B------:R-:W3:Y:S01]  /*08d0*/  LDG.E.128 R20, desc[UR10][R20.64] ;  /* 0x0000000a14147981 */ /* 0x000ee2000c1e1d00 */
[----:B------:R-:W0:Y:S01]  /*08e0*/  S2UR UR7, SR_CgaCtaId ;  /* 0x00000000000779c3 */ /* 0x000e220000008800 */
[----:B------:R-:W-:Y:S01]  /*08f0*/  IADD3 R5, PT, PT, R0, UR4, RZ ;  /* 0x0000000400057c10 */ /* 0x000fe2000fffe0ff */
[----:B------:R-:W-:-:S03]  /*0900*/  UMOV UR6, 0x400 ;  /* 0x0000040000067882 */ /* 0x000fc60000000000 */
[----:B------:R-:W-:-:S04]  /*0910*/  LOP3.LUT R5, R5, 0x7, RZ, 0xc0, !PT ;  /* 0x0000000705057812 */ /* 0x000fc800078ec0ff */
[----:B------:R-:W-:Y:S01]  /*0920*/  LEA R5, R0, R5, 0x4 ;  /* 0x0000000500057211 */ /* 0x000fe200078e20ff */
[----:B0-----:R-:W-:-:S06]  /*0930*/  ULEA UR6, UR7, UR6, 0x18 ;  /* 0x0000000607067291 */ /* 0x001fcc000f8ec0ff */
[----:B------:R-:W-:Y:S01]  /*0940*/  LEA R11, R5, UR6, 0x2 ;  /* 0x00000006050b7c11 */ /* 0x000fe2000f8e10ff */
[----:B------:R-:W-:-:S04]  /*0950*/  UIADD3 UR6, UPT, UPT, UR5, UR5, URZ ;  /* 0x0000000505067290 */ /* 0x000fc8000fffe0ff */
[----:B------:R-:W0:Y:S04]  /*0960*/  LDS R19, [R11+0x20] ;  /* 0x000020000b137984 */ /* 0x000e280000000800 */
[----:B------:R-:W1:Y:S01]  /*0970*/  LDS R13, [R11] ;  /* 0x000000000b0d7984 */ /* 0x000e620000000800 */
[----:B0-----:R-:W2:Y:S01]  /*0980*/  I2F.S8 R5, R19 ;  /* 0x0000001300057306 */ /* 0x001ea20000001400 */
[----:B-1----:R-:W-:Y:S02]  /*0990*/  SHF.R.S32.HI R7, RZ, 0x18, R13 ;  /* 0x00000018ff077819 */ /* 0x002fe4000001140d */
[----:B------:R-:W-:-:S05]  /*09a0*/  SGXT R9, R13, 0x8 ;  /* 0x000000080d09781a */ /* 0x000fca0000000200 */
[----:B------:R-:W0:Y:S01]  /*09b0*/  I2F.S8 R16, R19.B3 ;  /* 0x3000001300107306 */ /* 0x000e220000001400 */
[----:B------:R-:W-:Y:S01]  /*09c0*/  SGXT R7, R7, 0x8 ;  /* 0x000000080707781a */ /* 0x000fe20000000200 */
[----:B------:R-:W-:-:S04]  /*09d0*/  IMAD R15, R9, R9, RZ ;  /* 0x00000009090f7224 */ /* 0x000fc800078e02ff */
[----:B------:R-:W-:Y:S01]  /*09e0*/  IMAD R9, R7, R7, RZ ;  /* 0x0000000707097224 */ /* 0x000fe200078e02ff */
[----:B------:R-:W-:-:S04]  /*09f0*/  I2FP.F32.U32 R7, R15 ;  /* 0x0000000f00077245 */ /* 0x000fc80000201000 */
[----:B------:R-:W-:Y:S01]  /*0a00*/  I2FP.F32.U32 R9, R9 ;  /* 0x0000000900097245 */ /* 0x000fe20000201000 */
[----:B--2---:R-:W-:Y:S01]  /*0a10*/  FMUL R24, R5, R24 ;  /* 0x0000001805187220 */ /* 0x004fe20000400000 */
[----:B0-----:R-:W-:-:S03]  /*0a20*/  FMUL R18, R16, R27 ;  /* 0x0000001b10127220 */ /* 0x001fc60000400000 */
[----:B------:R-:W-:Y:S01]  /*0a30*/  FFMA R11, R24, R24, R7 ;  /* 0x00000018180b7223 */ /* 0x000fe20000000007 */
[----:B------:R-:W-:Y:S02]  /*0a40*/  FFMA R24, R18, R18, R9 ;  /* 0x0000001212187223 */ /* 0x000fe40000000009 */
[----:B------:R-:W0:Y:S02]  /*0a50*/  I2F.S8 R18, R19.B1 ;  /* 0x1000001300127306 */ /* 0x000e240000001400 */
[----:B------:R-:W-:Y:S01]  /*0a60*/  FADD R24, R24, R11 ;  /* 0x0000000b18187221 */ /* 0x000fe20000000000 */
[----:B------:R-:W-:-:S04]  /*0a70*/  SHF.R.S32.HI R11, RZ, 0x8, R13 ;  /* 0x00000008ff0b7819 */ /* 0x000fc8000001140d */
[----:B------:R-:W-:-:S05]  /*0a80*/  SGXT R11, R11, 0x8 ;  /* 0x000000080b0b781a */ /* 0x000fca0000000200 */
[----:B------:R-:W-:Y:S02]  /*0a90*/  IMAD R11, R11, R11, RZ ;  /* 0x0000000b0b0b7224 */ /* 0x000fe400078e02ff */
[----:B0-----:R-:W-:-:S03]  /*0aa0*/  FMUL R30, R18, R25 ;  /* 0x00000019121e7220 */ /* 0x001fc60000400000 */
[----:B------:R-:W-:-:S05]  /*0ab0*/  I2FP.F32.U32 R11, R11 ;  /* 0x0000000b000b7245 */ /* 0x000fca0000201000 */
[----:B------:R-:W-:-:S04]  /*0ac0*/  FFMA R15, R30, R30, R11 ;  /* 0x0000001e1e0f7223 */ /* 0x000fc8000000000b */
[----:B------:R-:W-:Y:S01]  /*0ad0*/  FADD R24, R15, R24 ;  /* 0x000000180f187221 */ /* 0x000fe20000000000 */
[----:B------:R-:W-:Y:S02]  /*0ae0*/  SHF.R.S32.HI R15, RZ, 0x10, R13 ;  /* 0x00000010ff0f7819 */ /* 0x000fe4000001140d */
[----:B------:R-:W0:Y:S02]  /*0af0*/  I2F.S8 R13, R19.B2 ;  /* 0x20000013000d7306 */ /* 0x000e240000001400 */
[----:B------:R-:W-:-:S05]  /*0b00*/  SGXT R15, R15, 0x8 ;  /* 0x000000080f0f781a */ /* 0x000fca0000000200 */
[----:B------:R-:W-:-:S05]  /*0b10*/  IMAD R15, R15, R15, RZ ;  /* 0x0000000f0f0f7224 */ /* 0x000fca00078e02ff */
[----:B------:R-:W-:Y:S01]  /*0b20*/  I2FP.F32.U32 R15, R15 ;  /* 0x0000000f000f7245 */ /* 0x000fe20000201000 */
[----:B0-----:R-:W-:-:S04]  /*0b30*/  FMUL R26, R13, R26 ;  /* 0x0000001a0d1a7220 */ /* 0x001fc80000400000 */
[----:B------:R-:W-:Y:S01]  /*0b40*/  FFMA R25, R26, R26, R15 ;  /* 0x0000001a1a197223 */ /* 0x000fe2000000000f */
[----:B---3--:R-:W-:Y:S01]  /*0b50*/  FMUL R26, R5, R20 ;  /* 0x00000014051a7220 */ /* 0x008fe20000400000 */
[----:B------:R-:W-:Y:S02]  /*0b60*/  FMUL R20, R16, R23 ;  /* 0x0000001710147220 */ /* 0x000fe40000400000 */
[----:B------:R-:W-:Y:S01]  /*0b70*/  FADD R25, R25, R24 ;  /* 0x0000001819197221 */ /* 0x000fe20000000000 */
[----:B------:R-:W-:Y:S01]  /*0b80*/  FFMA R26, R26, R26, R7 ;  /* 0x0000001a1a1a7223 */ /* 0x000fe20000000007 */
[----:B------:R-:W0:Y:S01]  /*0b90*/  LDS R24, [R4] ;  /* 0x0000000004187984 */ /* 0x000e220000000800 */
[----:B------:R-:W-:Y:S01]  /*0ba0*/  FFMA R19, R20, R20, R9 ;  /* 0x0000001414137223 */ /* 0x000fe20000000009 */
[----:B------:R-:W-:-:S03]  /*0bb0*/  MOV R20, UR6 ;  /* 0x0000000600147c02 */ /* 0x000fc60008000f00 */
[----:B------:R-:W-:Y:S01]  /*0bc0*/  FADD R19, R19, R26 ;  /* 0x0000001a13137221 */ /* 0x000fe20000000000 */
[----:B------:R-:W-:Y:S01]  /*0bd0*/  LEA.HI R27, R20, R17, RZ, 0x1e ;  /* 0x00000011141b7211 */ /* 0x000fe200078ff0ff */
[----:B0-----:R-:W-:-:S04]  /*0be0*/  FADD R23, R25, R24 ;  /* 0x0000001819177221 */ /* 0x001fc80000000000 */
[----:B------:R-:W-:-:S06]  /*0bf0*/  IMAD.WIDE.U32 R24, R27, 0x10, R28 ;  /* 0x000000101b187825 */ /* 0x000fcc00078e001c */
[----:B------:R-:W2:Y:S01]  /*0c00*/  LDG.E.128 R24, desc[UR10][R24.64] ;  /* 0x0000000a18187981 */ /* 0x000ea2000c1e1d00 */
[----:B------:R-:W-:Y:S01]  /*0c10*/  FMUL R20, R18, R21 ;  /* 0x0000001512147220 */ /* 0x000fe20000400000 */
[----:B------:R-:W-:Y:S01]  /*0c20*/  FMUL R22, R13, R22 ;  /* 0x000000160d167220 */ /* 0x000fe20000400000 */
[----:B------:R-:W-:Y:S01]  /*0c30*/  UIADD3 UR6, UPT, UPT, UR5, UR6, URZ ;  /* 0x0000000605067290 */ /* 0x000fe2000fffe0ff */
[----:B------:R-:W-:Y:S01]  /*0c40*/  STS [R4], R23 ;  /* 0x0000001704007388 */ /* 0x000fe20000000800 */
[----:B------:R-:W-:-:S03]  /*0c50*/  FFMA R20, R20, R20, R11 ;  /* 0x0000001414147223 */ /* 0x000fc6000000000b */
[----:B------:R-:W0:Y:S01]  /*0c60*/  LDS R21, [R6] ;  /* 0x0000000006157984 */ /* 0x000e220000000800 */
[----:B------:R-:W-:Y:S01]  /*0c70*/  FADD R19, R20, R19 ;  /* 0x0000001314137221 */ /* 0x000fe20000000000 */
[----:B------:R-:W-:-:S04]  /*0c80*/  FFMA R20, R22, R22, R15 ;  /* 0x0000001616147223 */ /* 0x000fc8000000000f */
[----:B------:R-:W-:Y:S01]  /*0c90*/  FADD R20, R20, R19 ;  /* 0x0000001314147221 */ /* 0x000fe20000000000 */
[----:B--2---:R-:W-:-:S03]  /*0ca0*/  FMUL R22, R16, R27 ;  /* 0x0000001b10167220 */ /* 0x004fc60000400000 */
[----:B0-----:R-:W-:Y:S01]  /*0cb0*/  FADD R27, R20, R21 ;  /* 0x00000015141b7221 */ /* 0x001fe20000000000 */
[----:B------:R-:W-:Y:S01]  /*0cc0*/  FMUL R30, R5, R24 ;  /* 0x00000018051e7220 */ /* 0x000fe20000400000 */
[----:B------:R-:W-:Y:S01]  /*0cd0*/  FFMA R19, R22, R22, R9 ;  /* 0x0000001616137223 */ /* 0x000fe20000000009 */
[----:B------:R-:W-:Y:S01]  /*0ce0*/  MOV R22, UR6 ;  /* 0x0000000600167c02 */ /* 0x000fe20008000f00 */
[----:B------:R-:W-:Y:S01]  /*0cf0*/  FMUL R24, R18, R25 ;  /* 0x0000001912187220 */ /* 0x000fe20000400000 */
[----:B------:R-:W-:Y:S02]  /*0d00*/  FFMA R30, R30, R30, R7 ;  /* 0x0000001e1e1e7223 */ /* 0x000fe40000000007 */
[----:B------:R-:W-:Y:S01]  /*0d10*/  LEA.HI R31, R22, R17, RZ, 0x1e ;  /* 0x00000011161f7211 */ /* 0x000fe200078ff0ff */
[----:B------:R-:W-:Y:S01]  /*0d20*/  FFMA R24, R24, R24, R11 ;  /* 0x0000001818187223 */ /* 0x000fe2000000000b */
[----:B------:R-:W-:-:S03]  /*0d30*/  FADD R19, R19, R30 ;  /* 0x0000001e13137221 */ /* 0x000fc60000000000 */
[----:B------:R-:W-:-:S06]  /*0d40*/  IMAD.WIDE.U32 R20, R31, 0x10, R28 ;  /* 0x000000101f147825 */ /* 0x000fcc00078e001c */
[----:B------:R-:W2:Y:S01]  /*0d50*/  LDG.E.128 R20, desc[UR10][R20.64] ;  /* 0x0000000a14147981 */ /* 0x000ea2000c1e1d00 */
[----:B------:R-:W-:Y:S01]  /*0d60*/  FADD R19, R24, R19 ;  /* 0x0000001318137221 */ /* 0x000fe20000000000 */
[----:B------:R-:W-:Y:S01]  /*0d70*/  FMUL R26, R13, R26 ;  /* 0x0000001a0d1a7220 */ /* 0x000fe20000400000 */
[----:B------:R-:W-:Y:S01]  /*0d80*/  USHF.L.U32 UR6, UR5, 0x2, URZ ;  /* 0x0000000205067899 */ /* 0x000fe200080006ff */
[----:B------:R-:W-:Y:S02]  /*0d90*/  STS [R6], R27 ;  /* 0x0000001b06007388 */ /* 0x000fe40000000800 */
[----:B------:R-:W-:Y:S02]  /*0da0*/  FFMA R26, R26, R26, R15 ;  /* 0x0000001a1a1a7223 */ /* 0x000fe4000000000f */
[----:B------:R-:W0:Y:S02]  /*0db0*/  LDS R24, [R8] ;  /* 0x0000000008187984 */ /* 0x000e240000000800 */
[----:B------:R-:W-:Y:S01]  /*0dc0*/  FADD R19, R26, R19 ;  /* 0x000000131a137221 */ /* 0x000fe20000000000 */
[----:B--2---:R-:W-:Y:S01]  /*0dd0*/  FMUL R30, R5, R20 ;  /* 0x00000014051e7220 */ /* 0x004fe20000400000 */
[----:B------:R-:W-:-:S02]  /*0de0*/  FMUL R26, R16, R23 ;  /* 0x00000017101a7220 */ /* 0x000fc40000400000 */
[----:B0-----:R-:W-:Y:S01]  /*0df0*/  FADD R23, R19, R24 ;  /* 0x0000001813177221 */ /* 0x001fe20000000000 */
[----:B------:R-:W-:Y:S01]  /*0e00*/  FMUL R20, R18, R21 ;  /* 0x0000001512147220 */ /* 0x000fe20000400000 */
[----:B------:R-:W-:Y:S01]  /*0e10*/  FFMA R19, R30, R30, R7 ;  /* 0x0000001e1e137223 */ /* 0x000fe20000000007 */
[----:B------:R-:W-:Y:S01]  /*0e20*/  FFMA R26, R26, R26, R9 ;  /* 0x0000001a1a1a7223 */ /* 0x000fe20000000009 */
[----:B------:R-:W-:Y:S01]  /*0e30*/  FMUL R22, R13, R22 ;  /* 0x000000160d167220 */ /* 0x000fe20000400000 */
[----:B------:R-:W-:Y:S01]  /*0e40*/  STS [R8], R23 ;  /* 0x0000001708007388 */ /* 0x000fe20000000800 */
[----:B------:R-:W-:Y:S01]  /*0e50*/  FFMA R20, R20, R20, R11 ;  /* 0x0000001414147223 */ /* 0x000fe2000000000b */
[----:B------:R-:W-:Y:S01]  /*0e60*/  FADD R25, R26, R19 ;  /* 0x000000131a197221 */ /* 0x000fe20000000000 */
[----:B------:R-:W-:Y:S01]  /*0e70*/  FFMA R22, R22, R22, R15 ;  /* 0x0000001616167223 */ /* 0x000fe2000000000f */
[----:B------:R-:W0:Y:S02]  /*0e80*/  LDS R19, [R10] ;  /* 0x000000000a137984 */ /* 0x000e240000000800 */
[----:B------:R-:W-:Y:S01]  /*0e90*/  FADD R25, R20, R25 ;  /* 0x0000001914197221 */ /* 0x000fe20000000000 */
[----:B------:R-:W-:-:S03]  /*0ea0*/  MOV R20, UR6 ;  /* 0x0000000600147c02 */ /* 0x000fc60008000f00 */
[----:B------:R-:W-:Y:S01]  /*0eb0*/  FADD R22, R22, R25 ;  /* 0x0000001916167221 */ /* 0x000fe20000000000 */
[----:B------:R-:W-:Y:S01]  /*0ec0*/  LEA.HI R21, R20, R17, RZ, 0x1e ;  /* 0x0000001114157211 */ /* 0x000fe200078ff0ff */
[----:B------:R-:W-:-:S04]  /*0ed0*/  UIADD3 UR6, UPT, UPT, UR5, UR6, URZ ;  /* 0x0000000605067290 */ /* 0x000fc8000fffe0ff */
[----:B------:R-:W-:Y:S02]  /*0ee0*/  IMAD.WIDE.U32 R24, R21, 0x10, R28 ;  /* 0x0000001015187825 */ /* 0x000fe400078e001c */
[----:B------:R-:W-:-:S04]  /*0ef0*/  MOV R20, UR6 ;  /* 0x0000000600147c02 */ /* 0x000fc80008000f00 */
[----:B------:R-:W2:Y:S01]  /*0f00*/  LDG.E.128 R24, desc[UR10][R24.64] ;  /* 0x0000000a18187981 */ /* 0x000ea2000c1e1d00 */
[----:B------:R-:W-:-:S05]  /*0f10*/  LEA.HI R21, R20, R17, RZ, 0x1e ;  /* 0x0000001114157211 */ /* 0x000fca00078ff0ff */
[----:B------:R-:W-:-:S04]  /*0f20*/  IMAD.WIDE.U32 R20, R21, 0x10, R28 ;  /* 0x0000001015147825 */ /* 0x000fc800078e001c */
[----:B0-----:R-:W-:Y:S02]  /*0f30*/  FADD R19, R22, R19 ;  /* 0x0000001316137221 */ /* 0x001fe40000000000 */
[----:B------:R-:W3:Y:S01]  /*0f40*/  LDG.E.128 R20, desc[UR10][R20.64] ;  /* 0x0000000a14147981 */ /* 0x000ee2000c1e1d00 */
[----:B------:R-:W-:-:S03]  /*0f50*/  UIADD3 UR6, UPT, UPT, UR5, UR6, URZ ;  /* 0x0000000605067290 */ /* 0x000fc6000fffe0ff */
[----:B------:R0:W-:Y:S01]  /*0f60*/  STS [R10], R19 ;  /* 0x000000130a007388 */ /* 0x0001e20000000800 */
[----:B--2---:R-:W-:Y:S01]  /*0f70*/  FMUL R64, R5, R24 ;  /* 0x0000001805407220 */ /* 0x004fe20000400000 */
[----:B------:R-:W-:Y:S01]  /*0f80*/  FMUL R30, R16, R27 ;  /* 0x0000001b101e7220 */ /* 0x000fe20000400000 */
[----:B------:R-:W-:Y:S01]  /*0f90*/  FMUL R24, R18, R25 ;  /* 0x0000001912187220 */ /* 0x000fe20000400000 */
[----:B------:R-:W-:Y:S01]  /*0fa0*/  FMUL R26, R13, R26 ;  /* 0x0000001a0d1a7220 */ /* 0x000fe20000400000 */
[----:B------:R-:W-:Y:S01]  /*0fb0*/  FFMA R27, R64, R64, R7 ;  /* 0x00000040401b7223 */ /* 0x000fe20000000007 */
[----:B------:R-:W-:Y:S01]  /*0fc0*/  FFMA R30, R30, R30, R9 ;  /* 0x0000001e1e1e7223 */ /* 0x000fe20000000009 */
[----:B------:R-:W-:Y:S01]  /*0fd0*/  FFMA R24, R24, R24, R11 ;  /* 0x0000001818187223 */ /* 0x000fe2000000000b */
[----:B0-----:R-:W-:Y:S01]  /*0fe0*/  FFMA R19, R26, R26, R15 ;  /* 0x0000001a1a137223 */ /* 0x001fe2000000000f */
[----:B------:R-:W-:Y:S01]  /*0ff0*/  MOV R26, UR6 ;  /* 0x00000006001a7c02 */ /* 0x000fe20008000f00 */
[----:B------:R-:W-:-:S03]  /*1000*/  FADD R27, R30, R27 ;  /* 0x0000001b1e1b7221 */ /* 0x000fc60000000000 */
[----:B------:R-:W-:Y:S01]  /*1010*/  LEA.HI R25, R26, R17, RZ, 0x1e ;  /* 0x000000111a197211 */ /* 0x000fe200078ff0ff */
[----:B------:R-:W-:-:S04]  /*1020*/  FADD R24, R24, R27 ;  /* 0x0000001b18187221 */ /* 0x000fc80000000000 */
[----:B------:R-:W-:Y:S01]  /*1030*/  FADD R19, R19, R24 ;  /* 0x0000001813137221 */ /* 0x000fe20000000000 */
[----:B---3--:R-:W-:Y:S01]  /*1040*/  FMUL R24, R5, R20 ;  /* 0x0000001405187220 */ /* 0x008fe20000400000 */
[----:B------:R-:W-:-:S03]  /*1050*/  FMUL R20, R16, R23 ;  /* 0x0000001710147220 */ /* 0x000fc60000400000 */
[----:B------:R-:W-:Y:S01]  /*1060*/  FFMA R23, R24, R24, R7 ;  /* 0x0000001818177223 */ /* 0x000fe20000000007 */
[----:B------:R-:W-:-:S04]  /*1070*/  IMAD.WIDE.U32 R24, R25, 0x10, R28 ;  /* 0x0000001019187825 */ /* 0x000fc800078e001c */
[----:B------:R-:W-:Y:S01]  /*1080*/  FFMA R20, R20, R20, R9 ;  /* 0x0000001414147223 */ /* 0x000fe20000000009 */
[----:B------:R-:W-:Y:S01]  /*1090*/  FMUL R30, R18, R21 ;  /* 0x00000015121e7220 */ /* 0x000fe20000400000 */
[----:B------:R-:W-:Y:S02]  /*10a0*/  FMUL R22, R13, R22 ;  /* 0x000000160d167220 */ /* 0x000fe40000400000 */
[----:B------:R-:W-:Y:S01]  /*10b0*/  FADD R20, R20, R23 ;  /* 0x0000001714147221 */ /* 0x000fe20000000000 */
[----:B------:R-:W2:Y:S01]  /*10c0*/  LDG.E.128 R24, desc[UR10][R24.64] ;  /* 0x0000000a18187981 */ /* 0x000ea2000c1e1d00 */
[----:B------:R-:W-:Y:S01]  /*10d0*/  FFMA R21, R30, R30, R11 ;  /* 0x0000001e1e157223 */ /* 0x000fe2000000000b */
[----:B------:R-:W-:-:S03]  /*10e0*/  UIADD3 UR6, UPT, UPT, UR5, UR6, URZ ;  /* 0x0000000605067290 */ /* 0x000fc6000fffe0ff */
[----:B------:R-:W-:Y:S01]  /*10f0*/  FADD R21, R21, R20 ;  /* 0x0000001415157221 */ /* 0x000fe20000000000 */
[----:B------:R-:W-:Y:S01]  /*1100*/  FFMA R20, R22, R22, R15 ;  /* 0x0000001616147223 */ /* 0x000fe2000000000f */
[----:B------:R-:W-:-:S03]  /*1110*/  LEA R22, R3, R4, 0x4 ;  /* 0x0000000403167211 */ /* 0x000fc600078e20ff */
[----:B------:R-:W-:Y:S02]  /*1120*/  FADD R20, R20, R21 ;  /* 0x0000001514147221 */ /* 0x000fe40000000000 */
[----:B------:R-:W0:Y:S02]  /*1130*/  LDS R30, [R22] ;  /* 0x00000000161e7984 */ /* 0x000e240000000800 */
[----:B0-----:R-:W-:Y:S01]  /*1140*/  FADD R21, R19, R30 ;  /* 0x0000001e13157221 */ /* 0x001fe20000000000 */
[----:B------:R-:W-:-:S04]  /*1150*/  LEA R30, R3, R22, 0x2 ;  /* 0x00000016031e7211 */ /* 0x000fc800078e10ff */
[----:B------:R-:W-:Y:S04]  /*1160*/  STS [R22], R21 ;  /* 0x0000001516007388 */ /* 0x000fe80000000800 */
[----:B------:R-:W0:Y:S02]  /*1170*/  LDS R31, [R30] ;  /* 0x000000001e1f7984 */ /* 0x000e240000000800 */
[----:B0-----:R-:W-:-:S05]  /*1180*/  FADD R31, R20, R31 ;  /* 0x0000001f141f7221 */ /* 0x001fca0000000000 */
[----:B------:R-:W-:Y:S01]  /*1190*/  STS [R30], R31 ;  /* 0x0000001f1e007388 */ /* 0x000fe20000000800 */
[----:B--2---:R-:W-:Y:S01]  /*11a0*/  FMUL R20, R16, R27 ;  /* 0x0000001b10147220 */ /* 0x004fe20000400000 */
[----:B------:R-:W-:-:S03]  /*11b0*/  FMUL R24, R5, R24 ;  /* 0x0000001805187220 */ /* 0x000fc60000400000 */
[----:B------:R-:W-:Y:S01]  /*11c0*/  FFMA R19, R20, R20, R9 ;  /* 0x0000001414137223 */ /* 0x000fe20000000009 */
[----:B------:R-:W-:Y:S01]  /*11d0*/  MOV R20, UR6 ;  /* 0x0000000600147c02 */ /* 0x000fe20008000f00 */
[----:B------:R-:W-:-:S03]  /*11e0*/  FFMA R24, R24, R24, R7 ;  /* 0x0000001818187223 */ /* 0x000fc60000000007 */
[----:B------:R-:W-:Y:S01]  /*11f0*/  LEA.HI R21, R20, R17, RZ, 0x1e ;  /* 0x0000001114157211 */ /* 0x000fe200078ff0ff */
[----:B------:R-:W-:-:S04]  /*1200*/  FADD R19, R19, R24 ;  /* 0x0000001813137221 */ /* 0x000fc80000000000 */
[----:B------:R-:W-:-:S06]  /*1210*/  IMAD.WIDE.U32 R20, R21, 0x10, R28 ;  /* 0x0000001015147825 */ /* 0x000fcc00078e001c */
[----:B------:R-:W2:Y:S01]  /*1220*/  LDG.E.128 R20, desc[UR10][R20.64] ;  /* 0x0000000a14147981 */ /* 0x000ea2000c1e1d00 */
[----:B------:R-:W-:Y:S01]  /*1230*/  FMUL R24, R18, R25 ;  /* 0x0000001912187220 */ /* 0x000fe20000400000 */
[----:B------:R-:W-:Y:S01]  /*1240*/  FMUL R26, R13, R26 ;  /* 0x0000001a0d1a7220 */ /* 0x000fe20000400000 */
[----:B------:R-:W-:Y:S02]  /*1250*/  USHF.L.U32 UR6, UR5, 0x3, URZ ;  /* 0x0000000305067899 */ /* 0x000fe400080006ff */
[----:B------:R-:W-:Y:S01]  /*1260*/  FFMA R24, R24, R24, R11 ;  /* 0x0000001818187223 */ /* 0x000fe2000000000b */
[----:B------:R-:W-:-:S03]  /*1270*/  FFMA R26, R26, R26, R15 ;  /* 0x0000001a1a1a7223 */ /* 0x000fc6000000000f */
[----:B------:R-:W-:Y:S01]  /*1280*/  FADD R19, R24, R19 ;  /* 0x0000001318137221 */ /* 0x000fe20000000000 */
[----:B------:R-:W-:-:S03]  /*1290*/  LEA R24, R3, R30, 0x2 ;  /* 0x0000001e03187211 */ /* 0x000fc600078e10ff */
[----:B------:R-:W-:Y:S02]  /*12a0*/  FADD R19, R26, R19 ;  /* 0x000000131a137221 */ /* 0x000fe40000000000 */
[----:B------:R-:W0:Y:S02]  /*12b0*/  LDS R26, [R24] ;  /* 0x00000000181a7984 */ /* 0x000e240000000800 */
[----:B0-----:R-:W-:Y:S01]  /*12c0*/  FADD R25, R19, R26 ;  /* 0x0000001a13197221 */ /* 0x001fe20000000000 */
[----:B------:R-:W-:-:S04]  /*12d0*/  LEA R19, R3, R24, 0x2 ;  /* 0x0000001803137211 */ /* 0x000fc800078e10ff */
[----:B------:R0:W-:Y:S04]  /*12e0*/  STS [R24], R25 ;  /* 0x0000001918007388 */ /* 0x0001e80000000800 */
[----:B------:R-:W1:Y:S01]  /*12f0*/  LDS R26, [R19] ;  /* 0x00000000131a7984 */ /* 0x000e620000000800 */
[----:B--2---:R-:W-:Y:S01]  /*1300*/  FMUL R20, R5, R20 ;  /* 0x0000001405147220 */ /* 0x004fe20000400000 */
[----:B------:R-:W-:Y:S01]  /*1310*/  FMUL R30, R16, R23 ;  /* 0x00000017101e7220 */ /* 0x000fe20000400000 */
[----:B------:R-:W-:Y:S02]  /*1320*/  FMUL R22, R13, R22 ;  /* 0x000000160d167220 */ /* 0x000fe40000400000 */
[----:B------:R-:W-:Y:S01]  /*1330*/  FFMA R23, R20, R20, R7 ;  /* 0x0000001414177223 */ /* 0x000fe20000000007 */
[----:B------:R-:W-:Y:S01]  /*1340*/  FFMA R30, R30, R30, R9 ;  /* 0x0000001e1e1e7223 */ /* 0x000fe20000000009 */
[----:B------:R-:W-:Y:S01]  /*1350*/  FMUL R20, R18, R21 ;  /* 0x0000001512147220 */ /* 0x000fe20000400000 */
[----:B------:R-:W-:-:S02]  /*1360*/  FFMA R22, R22, R22, R15 ;  /* 0x0000001616167223 */ /* 0x000fc4000000000f */
[----:B------:R-:W-:Y:S01]  /*1370*/  FADD R23, R30, R23 ;  /* 0x000000171e177221 */ /* 0x000fe20000000000 */
[----:B------:R-:W-:-:S04]  /*1380*/  FFMA R20, R20, R20, R11 ;  /* 0x0000001414147223 */ /* 0x000fc8000000000b */
[----:B------:R-:W-:Y:S01]  /*1390*/  FADD R23, R20, R23 ;  /* 0x0000001714177221 */ /* 0x000fe20000000000 */
[----:B------:R-:W-:-:S03]  /*13a0*/  MOV R20, UR6 ;  /* 0x0000000600147c02 */ /* 0x000fc60008000f00 */
[----:B------:R-:W-:Y:S01]  /*13b0*/  FADD R23, R22, R23 ;  /* 0x0000001716177221 */ /* 0x000fe20000000000 */
[----:B0-----:R-:W-:Y:S01]  /*13c0*/  LEA.HI R25, R20, R17, RZ, 0x1e ;  /* 0x0000001114197211 */ /* 0x001fe200078ff0ff */
[----:B------:R-:W-:Y:S02]  /*13d0*/  UIADD3 UR6, UPT, UPT, UR5, UR6, URZ ;  /* 0x0000000605067290 */ /* 0x000fe4000fffe0ff */
[----:B-1----:R-:W-:Y:S02]  /*13e0*/  FADD R30, R23, R26 ;  /* 0x0000001a171e7221 */ /* 0x002fe40000000000 */
[----:B------:R-:W-:Y:S02]  /*13f0*/  IMAD.WIDE.U32 R24, R25, 0x10, R28 ;  /* 0x0000001019187825 */ /* 0x000fe400078e001c */
[----:B------:R-:W-:-:S04]  /*1400*/  MOV R20, UR6 ;  /* 0x0000000600147c02 */ /* 0x000fc80008000f00 */
[----:B------:R-:W2:Y:S01]  /*1410*/  LDG.E.128 R24, desc[UR10][R24.64] ;  /* 0x0000000a18187981 */ /* 0x000ea2000c1e1d00 */
[----:B------:R-:W-:-:S03]  /*1420*/  LEA.HI R21, R20, R17, RZ, 0x1e ;  /* 0x0000001114157211 */ /* 0x000fc600078ff0ff */
[----:B------:R0:W-:Y:S02]  /*1430*/  STS [R19], R30 ;  /* 0x0000001e13007388 */ /* 0x0001e40000000800 */
[----:B------:R-:W-:-:S06]  /*1440*/  IMAD.WIDE.U32 R20, R21, 0x10, R28 ;  /* 0x0000001015147825 */ /* 0x000fcc00078e001c */
[----:B------:R-:W3:Y:S01]  /*1450*/  LDG.E.128 R20, desc[UR10][R20.64] ;  /* 0x0000000a14147981 */ /* 0x000ee2000c1e1d00 */
[----:B------:R-:W-:Y:S01]  /*1460*/  UIADD3 UR6, UPT, UPT, UR5, UR6, URZ ;  /* 0x0000000605067290 */ /* 0x000fe2000fffe0ff */
        /* <DEDUP_REMOVED lines=46> */
[----:B------:R-:W-:Y:S02]  /*1750*/  UIMAD UR6, UR5, 0xc, URZ ;  /* 0x0000000c050678a4 */ /* 0x000fe4000f8e02ff */
        /* <DEDUP_REMOVED lines=49> */
[----:B------:R-:W-:Y:S01]  /*1a70*/  IMAD.WIDE.U32 R24, R25, 0x10, R28 ;  /* 0x0000001019187825 */ /* 0x000fe200078e001c */
[----:B------:R-:W-:-:S03]  /*1a80*/  UIADD3 UR6, UPT, UPT, UR5, UR6, URZ ;  /* 0x0000000605067290 */ /* 0x000fc6000fffe0ff */
[----:B------:R-:W-:Y:S02]  /*1a90*/  FFMA R20, R20, R20, R9 ;  /* 0x0000001414147223 */ /* 0x000fe40000000009 */
[----:B------:R-:W2:Y:S01]  /*1aa0*/  LDG.E.128 R24, desc[UR10][R24.64] ;  /* 0x0000000a18187981 */ /* 0x000ea2000c1e1d00 */
[----:B------:R-:W-:Y:S01]  /*1ab0*/  MOV R30, UR6 ;  /* 0x00000006001e7c02 */ /* 0x000fe20008000f00 */
[----:B------:R-:W-:Y:S01]  /*1ac0*/  FMUL R64, R18, R21 ;  /* 0x0000001512407220 */ /* 0x000fe20000400000 */
[----:B------:R-:W-:Y:S02]  /*1ad0*/  FADD R20, R20, R23 ;  /* 0x0000001714147221 */ /* 0x000fe40000000000 */
[----:B------:R-:W-:-:S05]  /*1ae0*/  LEA.HI R17, R30, R17, RZ, 0x1e ;  /* 0x000000111e117211 */ /* 0x000fca00078ff0ff */
[----:B------:R-:W-:-:S06]  /*1af0*/  IMAD.WIDE.U32 R28, R17, 0x10, R28 ;  /* 0x00000010111c7825 */ /* 0x000fcc00078e001c */
[----:B------:R-:W3:Y:S01]  /*1b00*/  LDG.E.128 R28, desc[UR10][R28.64] ;  /* 0x0000000a1c1c7981 */ /* 0x000ee2000c1e1d00 */
[----:B------:R-:W-:Y:S01]  /*1b10*/  FFMA R17, R64, R64, R11 ;  /* 0x0000004040117223 */ /* 0x000fe2000000000b */
[----:B------:R-:W-:-:S03]  /*1b20*/  FMUL R22, R13, R22 ;  /* 0x000000160d167220 */ /* 0x000fc60000400000 */
[----:B------:R-:W-:Y:S01]  /*1b30*/  FADD R17, R17, R20 ;  /* 0x0000001411117221 */ /* 0x000fe20000000000 */
[----:B------:R-:W-:Y:S01]  /*1b40*/  FFMA R22, R22, R22, R15 ;  /* 0x0000001616167223 */ /* 0x000fe2000000000f */
[----:B------:R-:W-:-:S03]  /*1b50*/  IMAD R20, R3, 0x30, R4 ;  /* 0x0000003003147824 */ /* 0x000fc600078e0204 */
        /* <DEDUP_REMOVED lines=8> */
[----:B------:R-:W-:-:S04]  /*1be0*/  UIADD3 UR4, UPT, UPT, UR4, 0x1, URZ ;  /* 0x0000000104047890 */ /* 0x000fc8000fffe0ff */
[----:B------:R-:W-:Y:S01]  /*1bf0*/  UISETP.NE.AND UP0, UPT, UR4, UR8, UPT ;  /* 0x000000080400728c */ /* 0x000fe2000bf05270 */
[----:B--2---:R-:W-:Y:S01]  /*1c00*/  FMUL R66, R5, R24 ;  /* 0x0000001805427220 */ /* 0x004fe20000400000 */
[----:B------:R-:W-:Y:S01]  /*1c10*/  FMUL R64, R16, R27 ;  /* 0x0000001b10407220 */ /* 0x000fe20000400000 */
[----:B------:R-:W-:Y:S02]  /*1c20*/  LEA R24, R3, R22, 0x2 ;  /* 0x0000001603187211 */ /* 0x000fe400078e10ff */
[----:B------:R-:W-:Y:S01]  /*1c30*/  FFMA R17, R66, R66, R7 ;  /* 0x0000004242117223 */ /* 0x000fe20000000007 */
[----:B------:R-:W-:-:S04]  /*1c40*/  FFMA R64, R64, R64, R9 ;  /* 0x0000004040407223 */ /* 0x000fc80000000009 */
[----:B------:R-:W-:Y:S02]  /*1c50*/  FADD R23, R64, R17 ;  /* 0x0000001140177221 */ /* 0x000fe40000000000 */
[----:B------:R-:W0:Y:S01]  /*1c60*/  LDS R17, [R24] ;  /* 0x0000000018117984 */ /* 0x000e220000000800 */
[----:B------:R-:W-:Y:S01]  /*1c70*/  FMUL R20, R18, R25 ;  /* 0x0000001912147220 */ /* 0x000fe20000400000 */
[----:B------:R-:W-:-:S03]  /*1c80*/  FMUL R26, R13, R26 ;  /* 0x0000001a0d1a7220 */ /* 0x000fc60000400000 */
[----:B------:R-:W-:Y:S01]  /*1c90*/  FFMA R20, R20, R20, R11 ;  /* 0x0000001414147223 */ /* 0x000fe2000000000b */
[----:B------:R-:W-:-:S03]  /*1ca0*/  FFMA R26, R26, R26, R15 ;  /* 0x0000001a1a1a7223 */ /* 0x000fc6000000000f */
[----:B------:R-:W-:-:S04]  /*1cb0*/  FADD R23, R20, R23 ;  /* 0x0000001714177221 */ /* 0x000fc80000000000 */
[----:B------:R-:W-:Y:S01]  /*1cc0*/  FADD R26, R26, R23 ;  /* 0x000000171a1a7221 */ /* 0x000fe20000000000 */
[----:B---3--:R-:W-:-:S03]  /*1cd0*/  FMUL R16, R16, R31 ;  /* 0x0000001f10107220 */ /* 0x008fc60000400000 */
[----:B0-----:R-:W-:Y:S01]  /*1ce0*/  FADD R21, R26, R17 ;  /* 0x000000111a157221 */ /* 0x001fe20000000000 */
[----:B------:R-:W-:-:S04]  /*1cf0*/  LEA R17, R3, R24, 0x2 ;  /* 0x0000001803117211 */ /* 0x000fc800078e10ff */
[----:B------:R-:W-:Y:S04]  /*1d00*/  STS [R24], R21 ;  /* 0x0000001518007388 */ /* 0x000fe80000000800 */
[----:B------:R-:W0:Y:S01]  /*1d10*/  LDS R19, [R17] ;  /* 0x0000000011137984 */ /* 0x000e220000000800 */
[----:B------:R-:W-:Y:S01]  /*1d20*/  FMUL R28, R5, R28 ;  /* 0x0000001c051c7220 */ /* 0x000fe20000400000 */
[----:B------:R-:W-:Y:S01]  /*1d30*/  FMUL R18, R18, R29 ;  /* 0x0000001d12127220 */ /* 0x000fe20000400000 */
[----:B------:R-:W-:Y:S02]  /*1d40*/  FFMA R9, R16, R16, R9 ;  /* 0x0000001010097223 */ /* 0x000fe40000000009 */
[----:B------:R-:W-:Y:S01]  /*1d50*/  FFMA R28, R28, R28, R7 ;  /* 0x0000001c1c1c7223 */ /* 0x000fe20000000007 */
[----:B------:R-:W-:Y:S01]  /*1d60*/  FMUL R30, R13, R30 ;  /* 0x0000001e0d1e7220 */ /* 0x000fe20000400000 */
[----:B------:R-:W-:-:S02]  /*1d70*/  FFMA R11, R18, R18, R11 ;  /* 0x00000012120b7223 */ /* 0x000fc4000000000b */
[----:B------:R-:W-:Y:S01]  /*1d80*/  FADD R28, R9, R28 ;  /* 0x0000001c091c7221 */ /* 0x000fe20000000000 */
[----:B------:R-:W-:-:S03]  /*1d90*/  FFMA R15, R30, R30, R15 ;  /* 0x0000001e1e0f7223 */ /* 0x000fc6000000000f */
[----:B------:R-:W-:-:S04]  /*1da0*/  FADD R28, R11, R28 ;  /* 0x0000001c0b1c7221 */ /* 0x000fc80000000000 */
[----:B------:R-:W-:-:S04]  /*1db0*/  FADD R28, R15, R28 ;  /* 0x0000001c0f1c7221 */ /* 0x000fc80000000000 */
[----:B0-----:R-:W-:-:S05]  /*1dc0*/  FADD R28, R28, R19 ;  /* 0x000000131c1c7221 */ /* 0x001fca0000000000 */
[----:B------:R0:W-:Y:S01]  /*1dd0*/  STS [R17], R28 ;  /* 0x0000001c11007388 */ /* 0x0001e20000000800 */
[----:B------:R-:W-:Y:S05]  /*1de0*/  BRA.U UP0, `(.L_x_14) ;  /* 0xffffffe900987547 */ /* 0x000fea000b83ffff */
.L_x_13:
[----:B------:R-:W2:Y:S08]  /*1df0*/  S2UR UR6, SR_CgaCtaId ;  /* 0x00000000000679c3 */ /* 0x000eb00000008800 */
[----:B------:R-:W-:Y:S01]  /*1e00*/  BAR.SYNC.DEFER_BLOCKING 0x0 ;  /* 0x0000000000007b1d */ /* 0x000fe20000010000 */
[----:B------:R-:W-:-:S05]  /*1e10*/  IADD3 R14, PT, PT, R3, R14, RZ ;  /* 0x0000000e030e7210 */ /* 0x000fca0007ffe0ff */
[----:B------:R-:W-:Y:S02]  /*1e20*/  UMOV UR4, 0x400 ;  /* 0x0000040000047882 */ /* 0x000fe40000000000 */
[----:B--2---:R-:W-:-:S09]  /*1e30*/  ULEA UR4, UR6, UR4, 0x18 ;  /* 0x0000000406047291 */ /* 0x004fd2000f8ec0ff */
[----:B01----:R-:W0:Y:S04]  /*1e40*/  LDS.128 R16, [UR4+0x2000] ;  /* 0x00200004ff107984 */ /* 0x003e280008000c00 */
[----:B------:R-:W1:Y:S04]  /*1e50*/  LDS.128 R20, [UR4+0x2010] ;  /* 0x00201004ff147984 */ /* 0x000e680008000c00 */
[----:B------:R-:W2:Y:S04]  /*1e60*/  LDS.128 R24, [UR4+0x2020] ;  /* 0x00202004ff187984 */ /* 0x000ea80008000c00 */
[----:B------:R-:W3:Y:S01]  /*1e70*/  LDS.128 R28, [UR4+0x2030] ;  /* 0x00203004ff1c7984 */ /* 0x000ee20008000c00 */
[----:B------:R-:W4:Y:S02]  /*1e80*/  LDCU UR4, c[0x0][0x3a0] ;  /* 0x00007400ff0477ac */ /* 0x000f240008000800 */
[----:B----4-:R-:W-:Y:S01]  /*1e90*/  ISETP.GE.U32.AND P0, PT, R14, UR4, PT ;  /* 0x000000040e007c0c */ /* 0x010fe2000bf06070 */
[----:B0-----:R0:W-:Y:S04]  /*1ea0*/  STG.E desc[UR10][R62.64], R16 ;  /* 0x000000103e007986 */ /* 0x0011e8000c10190a */
[----:B------:R0:W-:Y:S04]  /*1eb0*/  STG.E desc[UR10][R60.64], R17 ;  /* 0x000000113c007986 */ /* 0x0001e8000c10190a */
[----:B------:R0:W-:Y:S04]  /*1ec0*/  STG.E desc[UR10][R58.64], R18 ;  /* 0x000000123a007986 */ /* 0x0001e8000c10190a */
[----:B------:R0:W-:Y:S04]  /*1ed0*/  STG.E desc[UR10][R56.64], R19 ;  /* 0x0000001338007986 */ /* 0x0001e8000c10190a */
[----:B-1----:R0:W-:Y:S04]  /*1ee0*/  STG.E desc[UR10][R54.64], R20 ;  /* 0x0000001436007986 */ /* 0x0021e8000c10190a */
[----:B------:R0:W-:Y:S04]  /*1ef0*/  STG.E desc[UR10][R52.64], R21 ;  /* 0x0000001534007986 */ /* 0x0001e8000c10190a */
[----:B------:R0:W-:Y:S04]  /*1f00*/  STG.E desc[UR10][R50.64], R22 ;  /* 0x0000001632007986 */ /* 0x0001e8000c10190a */
[----:B------:R0:W-:Y:S04]  /*1f10*/  STG.E desc[UR10][R48.64], R23 ;  /* 0x0000001730007986 */ /* 0x0001e8000c10190a */
[----:B--2---:R0:W-:Y:S04]  /*1f20*/  STG.E desc[UR10][R46.64], R24 ;  /* 0x000000182e007986 */ /* 0x0041e8000c10190a */
[----:B------:R0:W-:Y:S04]  /*1f30*/  STG.E desc[UR10][R44.64], R25 ;  /* 0x000000192c007986 */ /* 0x0001e8000c10190a */
[----:B------:R0:W-:Y:S04]  /*1f40*/  STG.E desc[UR10][R42.64], R26 ;  /* 0x0000001a2a007986 */ /* 0x0001e8000c10190a */
[----:B------:R0:W-:Y:S04]  /*1f50*/  STG.E desc[UR10][R40.64], R27 ;  /* 0x0000001b28007986 */ /* 0x0001e8000c10190a */
[----:B---3--:R0:W-:Y:S04]  /*1f60*/  STG.E desc[UR10][R38.64], R28 ;  /* 0x0000001c26007986 */ /* 0x0081e8000c10190a */
[----:B------:R0:W-:Y:S04]  /*1f70*/  STG.E desc[UR10][R36.64], R29 ;  /* 0x0000001d24007986 */ /* 0x0001e8000c10190a */
[----:B------:R0:W-:Y:S04]  /*1f80*/  STG.E desc[UR10][R34.64], R30 ;  /* 0x0000001e22007986 */ /* 0x0001e8000c10190a */
[----:B------:R0:W-:Y:S01]  /*1f90*/  STG.E desc[UR10][R32.64], R31 ;  /* 0x0000001f20007986 */ /* 0x0001e2000c10190a */
[----:B------:R-:W-:Y:S06]  /*1fa0*/  BAR.SYNC.DEFER_BLOCKING 0x0 ;  /* 0x0000000000007b1d */ /* 0x000fec0000010000 */
[----:B------:R-:W-:Y:S05]  /*1fb0*/  @!P0 BRA `(.L_x_15) ;  /* 0xffffffe400008947 */ /* 0x000fea000383ffff */
.L_x_9:
[----:B------:R-:W1:Y:S01]  /*1fc0*/  LDCU UR4, c[0x0][0x370] ;  /* 0x00006e00ff0477ac */ /* 0x000e620008000800 */
[----:B------:R-:W2:Y:S01]  /*1fd0*/  LDCU UR6, c[0x0][0x398] ;  /* 0x00007300ff0677ac */ /* 0x000ea20008000800 */
[----:B-1----:R-:W-:-:S04]  /*1fe0*/  IADD3 R2, PT, PT, R2, UR4, RZ ;  /* 0x0000000402027c10 */ /* 0x002fc8000fffe0ff */
[----:B--2---:R-:W-:-:S13]  /*1ff0*/  ISETP.GE.U32.AND P0, PT, R2, UR6, PT ;  /* 0x0000000602007c0c */ /* 0x004fda000bf06070 */
[----:B------:R-:W-:Y:S05]  /*2000*/  @!P0 BRA `(.L_x_16) ;  /* 0xffffffe000d48947 */ /* 0x000fea000383ffff */
[----:B------:R-:W-:Y:S05]  /*2010*/  EXIT ;  /* 0x000000000000794d */ /* 0x000fea0003800000 */
.L_x_17:
        /* <DEDUP_REMOVED lines=14> */
.L_x_25:


//--------------------- .text._Z15beamform_structP8ANTENNASPfP6float4jjj --------------------------
	.section	.text._Z15beamform_structP8ANTENNASPfP6float4jjj,"ax",@progbits
	.align	128
        .global         _Z15beamform_structP8ANTENNASPfP6float4jjj
        .type           _Z15beamform_structP8ANTENNASPfP6float4jjj,@function
        .size           _Z15beamform_structP8ANTENNASPfP6float4jjj,(.L_x_26 - _Z15beamform_structP8ANTENNASPfP6float4jjj)
        .other          _Z15beamform_structP8ANTENNASPfP6float4jjj,@"STO_CUDA_ENTRY STV_DEFAULT"
_Z15beamform_structP8ANTENNASPfP6float4jjj:
.text._Z15beamform_structP8ANTENNASPfP6float4jjj:
[----:B------:R-:W0:Y:S08]  /*0000*/  LDC R1, c[0x0][0x37c] ;  /* 0x0000df00ff017b82 */ /* 0x000e300000000800 */
[----:B------:R-:W1:Y:S01]  /*0010*/  S2UR UR4, SR_CTAID.X ;  /* 0x00000000000479c3 */ /* 0x000e620000002500 */
[----:B0-----:R-:W-:-:S04]  /*0020*/  IADD3 R1, PT, PT, R1, -0x40, RZ ;  /* 0xffffffc001017810 */ /* 0x001fc80007ffe0ff */
[----:B------:R-:W-:-:S03]  /*0030*/  R2UR UR17, R1 ;  /* 0x00000000011172ca */ /* 0x000fc600000e0000 */
[----:B------:R-:W1:Y:S02]  /*0040*/  LDC R0, c[0x0][0x398] ;  /* 0x0000e600ff007b82 */ /* 0x000e640000000800 */
[----:B-1----:R-:W-:-:S13]  /*0050*/  ISETP.LE.U32.AND P0, PT, R0, UR4, PT ;  /* 0x0000000400007c0c */ /* 0x002fda000bf03070 */
[----:B------:R-:W-:Y:S05]  /*0060*/  @P0 EXIT ;  /* 0x000000000000094d */ /* 0x000fea0003800000 */
[----:B------:R-:W0:Y:S01]  /*0070*/  S2R R0, SR_TID.X ;  /* 0x0000000000007919 */ /* 0x000e220000002100 */
[----:B------:R-:W0:Y:S01]  /*0080*/  LDC R3, c[0x0][0x360] ;  /* 0x0000d800ff037b82 */ /* 0x000e220000000800 */
[----:B------:R-:W-:Y:S01]  /*0090*/  MOV R2, UR4 ;  /* 0x0000000400027c02 */ /* 0x000fe20008000f00 */
[----:B------:R-:W1:Y:S01]  /*00a0*/  LDCU UR5, c[0x0][0x39c] ;  /* 0x00007380ff0577ac */ /* 0x000e620008000800 */
[----:B------:R-:W2:Y:S05]  /*00b0*/  LDCU UR7, c[0x0][0x3a0] ;  /* 0x00007400ff0777ac */ /* 0x000eaa0008000800 */
[----:B------:R-:W3:Y:S01]  /*00c0*/  S2UR UR6, SR_CgaCtaId ;  /* 0x00000000000679c3 */ /* 0x000ee20000008800 */
[----:B------:R-:W-:Y:S01]  /*00d0*/  UMOV UR4, 0x400 ;  /* 0x0000040000047882 */ /* 0x000fe20000000000 */
[----:B------:R-:W4:Y:S06]  /*00e0*/  LDCU.64 UR14, c[0x0][0x358] ;  /* 0x00006b00ff0e77ac */ /* 0x000f2c0008000a00 */
[----:B------:R-:W5:Y:S01]  /*00f0*/  LDC.64 R32, c[0x0][0x388] ;  /* 0x0000e200ff207b82 */ /* 0x000f620000000a00 */
[----:B-1----:R-:W-:-:S02]  /*0100*/  USHF.R.U32.HI UR10, URZ, 0x2, UR5 ;  /* 0x00000002ff0a7899 */ /* 0x002fc40008011605 */
[----:B--2---:R-:W-:-:S04]  /*0110*/  UIMAD UR5, UR5, UR7, URZ ;  /* 0x00000007050572a4 */ /* 0x004fc8000f8e02ff */
[----:B------:R-:W-:Y:S02]  /*0120*/  USHF.L.U32 UR11, UR5, 0x2, URZ ;  /* 0x00000002050b7899 */ /* 0x000fe400080006ff */
[----:B------:R-:W-:Y:S01]  /*0130*/  USHF.L.U32 UR12, UR5, 0x1, URZ ;  /* 0x00000001050c7899 */ /* 0x000fe200080006ff */
[CC--:B0-----:R-:W-:Y:S01]  /*0140*/  IMAD R4, R2.reuse, R3.reuse, R0 ;  /* 0x0000000302047224 */ /* 0x0c1fe200078e0200 */
[----:B---3--:R-:W-:Y:S02]  /*0150*/  ULEA UR4, UR6, UR4, 0x18 ;  /* 0x0000000406047291 */ /* 0x008fe4000f8ec0ff */
[----:B------:R-:W-:Y:S01]  /*0160*/  UIMAD UR13, UR5, 0x3, URZ ;  /* 0x00000003050d78a4 */ /* 0x000fe2000f8e02ff */
[----:B------:R-:W-:-:S04]  /*0170*/  IMAD R4, R2, R3, R4 ;  /* 0x0000000302047224 */ /* 0x000fc800078e0204 */
[----:B------:R-:W-:-:S04]  /*0180*/  IMAD R4, R2, R3, R4 ;  /* 0x0000000302047224 */ /* 0x000fc800078e0204 */
[----:B------:R-:W-:Y:S01]  /*0190*/  IMAD R55, R2, R3, R4 ;  /* 0x0000000302377224 */ /* 0x000fe200078e0204 */
[----:B------:R-:W-:-:S03]  /*01a0*/  LEA R4, R0, UR4, 0x2 ;  /* 0x0000000400047c11 */ /* 0x000fc6000f8e10ff */
[----:B------:R-:W-:Y:S01]  /*01b0*/  IMAD R53, R2, R3, R55 ;  /* 0x0000000302357224 */ /* 0x000fe200078e0237 */
[----:B------:R-:W-:Y:S01]  /*01c0*/  LEA R6, R3, R4, 0x2 ;  /* 0x0000000403067211 */ /* 0x000fe200078e10ff */
[----:B-----5:R-:W-:-:S04]  /*01d0*/  IMAD.WIDE.U32 R54, R55, 0x4, R32 ;  /* 0x0000000437367825 */ /* 0x020fc800078e0020 */
        /* <DEDUP_REMOVED lines=20> */
[----:B----4-:R-:W-:-:S07]  /*0320*/  IMAD.WIDE.U32 R32, R5, 0x4, R32 ;  /* 0x0000000405207825 */ /* 0x010fce00078e0020 */
.L_x_22:
[----:B0-----:R-:W0:Y:S02]  /*0330*/  LDCU UR4, c[0x0][0x3a0] ;  /* 0x00007400ff0477ac */ /* 0x001e240008000800 */
[----:B0-----:R-:W-:Y:S01]  /*0340*/  ISETP.GE.U32.AND P0, PT, R0, UR4, PT ;  /* 0x0000000400007c0c */ /* 0x001fe2000bf06070 */
[----:B------:R-:W-:Y:S05]  /*0350*/  WARPSYNC.ALL ;  /* 0x0000000000007948 */ /* 0x000fea0003800000 */
[----:B------:R-:W-:Y:S07]  /*0360*/  BAR.SYNC.DEFER_BLOCKING 0x0 ;  /* 0x0000000000007b1d */ /* 0x000fee0000010000 */
[----:B------:R-:W-:Y:S05]  /*0370*/  @P0 BRA `(.L_x_18) ;  /* 0x0000001800e40947 */ /* 0x000fea0003800000 */
[----:B------:R-:W-:-:S07]  /*0380*/  MOV R5, R0 ;  /* 0x0000000000057202 */ /* 0x000fce0000000f00 */
.L_x_21:
[C---:B0-----:R-:W-:Y:S01]  /*0390*/  LEA R8, R3.reuse, R6, 0x2 ;  /* 0x0000000603087211 */ /* 0x041fe200078e10ff */
[----:B------:R-:W0:Y:S01]  /*03a0*/  LDC.64 R24, c[0x0][0x380] ;  /* 0x0000e000ff187b82 */ /* 0x000e220000000a00 */
[----:B------:R-:W-:Y:S05]  /*03b0*/  WARPSYNC.ALL ;  /* 0x0000000000007948 */ /* 0x000fea0003800000 */
[C---:B------:R-:W-:Y:S01]  /*03c0*/  LEA R10, R3.reuse, R8, 0x2 ;  /* 0x00000008030a7211 */ /* 0x040fe200078e10ff */
[----:B------:R-:W1:Y:S01]  /*03d0*/  LDCU UR16, c[0x0][0x3a0] ;  /* 0x00007400ff1077ac */ /* 0x000e620008000800 */
[----:B------:R-:W-:Y:S02]  /*03e0*/  STS [R4], RZ ;  /* 0x000000ff04007388 */ /* 0x000fe40000000800 */
[----:B------:R-:W-:-:S02]  /*03f0*/  LEA R12, R3, R10, 0x2 ;  /* 0x0000000a030c7211 */ /* 0x000fc400078e10ff */
[----:B------:R-:W-:Y:S02]  /*0400*/  STS [R6], RZ ;  /* 0x000000ff06007388 */ /* 0x000fe40000000800 */
[C---:B------:R-:W-:Y:S02]  /*0410*/  LEA R14, R3.reuse, R12, 0x2 ;  /* 0x0000000c030e7211 */ /* 0x040fe400078e10ff */
[----:B------:R-:W-:Y:S02]  /*0420*/  STS [R8], RZ ;  /* 0x000000ff08007388 */ /* 0x000fe40000000800 */
[C---:B------:R-:W-:Y:S02]  /*0430*/  LEA R16, R3.reuse, R14, 0x2 ;  /* 0x0000000e03107211 */ /* 0x040fe400078e10ff */
[----:B------:R-:W-:Y:S02]  /*0440*/  STS [R10], RZ ;  /* 0x000000ff0a007388 */ /* 0x000fe40000000800 */
[----:B------:R-:W-:-:S02]  /*0450*/  LEA R18, R3, R16, 0x2 ;  /* 0x0000001003127211 */ /* 0x000fc400078e10ff */
[----:B------:R-:W-:Y:S01]  /*0460*/  STS [R12], RZ ;  /* 0x000000ff0c007388 */ /* 0x000fe20000000800 */
[----:B-1----:R-:W-:Y:S01]  /*0470*/  IMAD R7, R2, UR16, R5 ;  /* 0x0000001002077c24 */ /* 0x002fe2000f8e0205 */
[----:B------:R-:W-:Y:S02]  /*0480*/  LEA R20, R3, R18, 0x2 ;  /* 0x0000001203147211 */ /* 0x000fe400078e10ff */
[----:B------:R-:W-:Y:S01]  /*0490*/  STS [R14], RZ ;  /* 0x000000ff0e007388 */ /* 0x000fe20000000800 */
[----:B0-----:R-:W-:Y:S01]  /*04a0*/  IMAD.WIDE.U32 R24, R7, 0x40, R24 ;  /* 0x0000004007187825 */ /* 0x001fe200078e0018 */
[C---:B------:R-:W-:Y:S02]  /*04b0*/  LEA R22, R3.reuse, R20, 0x2 ;  /* 0x0000001403167211 */ /* 0x040fe400078e10ff */
        /* <DEDUP_REMOVED lines=8> */
[----:B------:R-:W-:Y:S02]  /*0540*/  STS [R26], RZ ;  /* 0x000000ff1a007388 */ /* 0x000fe40000000800 */
[C---:B------:R-:W-:Y:S02]  /*0550*/  LEA R58, R3.reuse, R56, 0x2 ;  /* 0x00000038033a7211 */ /* 0x040fe400078e10ff */
[----:B------:R-:W-:Y:S02]  /*0560*/  STS [R28], RZ ;  /* 0x000000ff1c007388 */ /* 0x000fe40000000800 */
[----:B------:R-:W-:Y:S02]  /*0570*/  LEA R7, R3, R58, 0x2 ;  /* 0x0000003a03077211 */ /* 0x000fe400078e10ff */
[----:B------:R-:W-:Y:S04]  /*0580*/  STS [R30], RZ ;  /* 0x000000ff1e007388 */ /* 0x000fe80000000800 */
[----:B------:R-:W-:Y:S04]  /*0590*/  STS [R56], RZ ;  /* 0x000000ff38007388 */ /* 0x000fe80000000800 */
[----:B------:R-:W-:Y:S04]  /*05a0*/  STS [R58], RZ ;  /* 0x000000ff3a007388 */ /* 0x000fe80000000800 */
[----:B------:R0:W-:Y:S01]  /*05b0*/  STS [R7], RZ ;  /* 0x000000ff07007388 */ /* 0x0001e20000000800 */
[----:B------:R-:W-:Y:S08]  /*05c0*/  BAR.SYNC.DEFER_BLOCKING 0x0 ;  /* 0x0000000000007b1d */ /* 0x000ff00000010000 */
[----:B0-----:R-:W0:Y:S01]  /*05d0*/  LDC R7, c[0x0][0x39c] ;  /* 0x0000e700ff077b82 */ /* 0x001e220000000800 */
[----:B------:R-:W2:Y:S04]  /*05e0*/  LDG.E R8, desc[UR14][R24.64] ;  /* 0x0000000e18087981 */ /* 0x000ea8000c1e1900 */
[----:B------:R-:W2:Y:S04]  /*05f0*/  LDG.E R9, desc[UR14][R24.64+0x4] ;  /* 0x0000040e18097981 */ /* 0x000ea8000c1e1900 */
[----:B------:R-:W3:Y:S04]  /*0600*/  LDG.E R10, desc[UR14][R24.64+0x8] ;  /* 0x0000080e180a7981 */ /* 0x000ee8000c1e1900 */
[----:B------:R-:W3:Y:S04]  /*0610*/  LDG.E R11, desc[UR14][R24.64+0xc] ;  /* 0x00000c0e180b7981 */ /* 0x000ee8000c1e1900 */
[----:B------:R-:W4:Y:S04]  /*0620*/  LDG.E R12, desc[UR14][R24.64+0x10] ;  /* 0x0000100e180c7981 */ /* 0x000f28000c1e1900 */
[----:B------:R-:W4:Y:S04]  /*0630*/  LDG.E R13, desc[UR14][R24.64+0x14] ;  /* 0x0000140e180d7981 */ /* 0x000f28000c1e1900 */
[----:B------:R-:W5:Y:S04]  /*0640*/  LDG.E R14, desc[UR14][R24.64+0x18] ;  /* 0x0000180e180e7981 */ /* 0x000f68000c1e1900 */
        /* <DEDUP_REMOVED lines=8> */
[----:B------:R-:W5:Y:S01]  /*06d0*/  LDG.E R23, desc[UR14][R24.64+0x3c] ;  /* 0x00003c0e18177981 */ /* 0x000f62000c1e1900 */
[----:B0-----:R-:W-:-:S03]  /*06e0*/  ISETP.GE.U32.AND P0, PT, R7, 0x4, PT ;  /* 0x000000040700780c */ /* 0x001fc60003f06070 */
[----:B--2---:R0:W-:Y:S04]  /*06f0*/  STL.64 [R1], R8 ;  /* 0x0000000801007387 */ /* 0x0041e80000100a00 */
[----:B---3--:R0:W-:Y:S04]  /*0700*/  STL.64 [R1+0x8], R10 ;  /* 0x0000080a01007387 */ /* 0x0081e80000100a00 */
[----:B----4-:R0:W-:Y:S04]  /*0710*/  STL.64 [R1+0x10], R12 ;  /* 0x0000100c01007387 */ /* 0x0101e80000100a00 */
[----:B-----5:R0:W-:Y:S04]  /*0720*/  STL.64 [R1+0x18], R14 ;  /* 0x0000180e01007387 */ /* 0x0201e80000100a00 */
[----:B------:R0:W-:Y:S04]  /*0730*/  STL.64 [R1+0x20], R16 ;  /* 0x0000201001007387 */ /* 0x0001e80000100a00 */
[----:B------:R0:W-:Y:S04]  /*0740*/  STL.64 [R1+0x28], R18 ;  /* 0x0000281201007387 */ /* 0x0001e80000100a00 */
[----:B------:R0:W-:Y:S04]  /*0750*/  STL.64 [R1+0x30], R20 ;  /* 0x0000301401007387 */ /* 0x0001e80000100a00 */
[----:B------:R0:W-:Y:S01]  /*0760*/  STL.64 [R1+0x38], R22 ;  /* 0x0000381601007387 */ /* 0x0001e20000100a00 */
[----:B------:R-:W-:Y:S05]  /*0770*/  @!P0 BRA `(.L_x_19) ;  /* 0x0000001400508947 */ /* 0x000fea0003800000 */
[----:B------:R-:W-:-:S05]  /*0780*/  UMOV UR4, URZ ;  /* 0x000000ff00047c82 */ /* 0x000fca0008000000 */
.L_x_20:
[----:B------:R-:W0:Y:S01]  /*0790*/  LDC.64 R26, c[0x0][0x390] ;  /* 0x0000e400ff1a7b82 */ /* 0x000e220000000a00 */
[----:B------:R-:W-:Y:S01]  /*07a0*/  ULEA UR6, UR4, UR17, 0x2 ;  /* 0x0000001104067291 */ /* 0x000fe2000f8e10ff */
[----:B------:R-:W-:-:S08]  /*07b0*/  MOV R24, UR16 ;  /* 0x0000001000187c02 */ /* 0x000fd00008000f00 */
[----:B------:R-:W2:Y:S04]  /*07c0*/  LDL R25, [UR6+0x20] ;  /* 0x00002006ff197983 */ /* 0x000ea80008100800 */
[----:B------:R-:W3:Y:S01]  /*07d0*/  LDL R29, [UR6] ;  /* 0x00000006ff1d7983 */ /* 0x000ee20008100800 */
[----:B------:R-:W-:-:S04]  /*07e0*/  IMAD R24, R24, UR4, R5 ;  /* 0x0000000418187c24 */ /* 0x000fc8000f8e0205 */
[----:B01----:R-:W-:-:S06]  /*07f0*/  IMAD.WIDE.U32 R12, R24, 0x10, R26 ;  /* 0x00000010180c7825 */ /* 0x003fcc00078e001a */
[----:B------:R-:W4:Y:S01]  /*0800*/  LDG.E.128 R12, desc[UR14][R12.64] ;  /* 0x0000000e0c0c7981 */ /* 0x000f22000c1e1d00 */
[----:B------:R-:W-:-:S04]  /*0810*/  MOV R21, UR5 ;  /* 0x0000000500157c02 */ /* 0x000fc80008000f00 */
[----:B------:R-:W-:-:S05]  /*0820*/  LEA.HI R21, R21, R24, RZ, 0x1e ;  /* 0x0000001815157211 */ /* 0x000fca00078ff0ff */
[----:B------:R-:W-:-:S06]  /*0830*/  IMAD.WIDE.U32 R20, R21, 0x10, R26 ;  /* 0x0000001015147825 */ /* 0x000fcc00078e001a */
[----:B------:R-:W5:Y:S01]  /*0840*/  LDG.E.128 R20, desc[UR14][R20.64] ;  /* 0x0000000e14147981 */ /* 0x000f62000c1e1d00 */
[----:B------:R-:W-:-:S04]  /*0850*/  MOV R17, UR12 ;  /* 0x0000000c00117c02 */ /* 0x000fc80008000f00 */
[----:B------:R-:W-:-:S05]  /*0860*/  LEA.HI R17, R17, R24, RZ, 0x1e ;  /* 0x0000001811117211 */ /* 0x000fca00078ff0ff */
[----:B------:R-:W-:-:S06]  /*0870*/  IMAD.WIDE.U32 R16, R17, 0x10, R26 ;  /* 0x0000001011107825 */ /* 0x000fcc00078e001a */
[----:B------:R-:W5:Y:S01]  /*0880*/  LDG.E.128 R16, desc[UR14][R16.64] ;  /* 0x0000000e10107981 */ /* 0x000f62000c1e1d00 */
[----:B--2---:R-:W4:Y:S01]  /*0890*/  I2F.S8 R9, R25 ;  /* 0x0000001900097306 */ /* 0x004f220000001400 */
[----:B---3--:R-:W-:Y:S02]  /*08a0*/  SHF.R.S32.HI R7, RZ, 0x18, R29 ;  /* 0x00000018ff077819 */ /* 0x008fe4000001141d */
[----:B------:R-:W-:-:S05]  /*08b0*/  SGXT R10, R29, 0x8 ;  /* 0x000000081d0a781a */ /* 0x000fca0000000200 */
[----:B------:R-:W0:Y:S01]  /*08c0*/  I2F.S8 R8, R25.B3 ;  /* 0x3000001900087306 */ /* 0x000e220000001400 */
[----:B------:R-:W-:Y:S01]  /*08d0*/  SGXT R7, R7, 0x8 ;  /* 0x000000080707781a */ /* 0x000fe20000000200 */
[----:B------:R-:W-:-:S04]  /*08e0*/  IMAD R11, R10, R10, RZ ;  /* 0x0000000a0a0b7224 */ /* 0x000fc800078e02ff */
[----:B------:R-:W-:Y:S01]  /*08f0*/  IMAD R10, R7, R7, RZ ;  /* 0x00000007070a7224 */ /* 0x000fe200078e02ff */
[----:B------:R-:W-:-:S04]  /*0900*/  I2FP.F32.U32 R7, R11 ;  /* 0x0000000b00077245 */ /* 0x000fc80000201000 */
[----:B------:R-:W-:Y:S01]  /*0910*/  I2FP.F32.U32 R10, R10 ;  /* 0x0000000a000a7245 */ /* 0x000fe20000201000 */
[----:B----4-:R-:W-:Y:S01]  /*0920*/  FMUL R12, R9, R12 ;  /* 0x0000000c090c7220 */ /* 0x010fe20000400000 */
[----:B0-----:R-:W-:-:S03]  /*0930*/  FMUL R15, R8, R15 ;  /* 0x0000000f080f7220 */ /* 0x001fc60000400000 */
[----:B------:R-:W-:Y:S01]  /*0940*/  FFMA R11, R12, R12, R7 ;  /* 0x0000000c0c0b7223 */ /* 0x000fe20000000007 */
[----:B------:R-:W-:Y:S01]  /*0950*/  FFMA R12, R15, R15, R10 ;  /* 0x0000000f0f0c7223 */ /* 0x000fe2000000000a */
[----:B------:R-:W0:Y:S03]  /*0960*/  I2F.S8 R28, R25.B1 ;  /* 0x10000019001c7306 */ /* 0x000e260000001400 */
        /* <DEDUP_REMOVED lines=14> */
[----:B------:R-:W-:-:S04]  /*0a50*/  FFMA R13, R13, R13, R30 ;  /* 0x0000000d0d0d7223 */ /* 0x000fc8000000001e */
[----:B------:R-:W-:Y:S02]  /*0a60*/  FADD R12, R13, R12 ;  /* 0x0000000c0d0c7221 */ /* 0x000fe40000000000 */
[----:B------:R-:W0:Y:S02]  /*0a70*/  LDS R13, [R4] ;  /* 0x00000000040d7984 */ /* 0x000e240000000800 */
[----:B0-----:R-:W-:Y:S01]  /*0a80*/  FADD R31, R12, R13 ;  /* 0x0000000d0c1f7221 */ /* 0x001fe20000000000 */
[----:B------:R-:W-:-:S04]  /*0a90*/  MOV R13, UR13 ;  /* 0x0000000d000d7c02 */ /* 0x000fc80008000f00 */
[----:B------:R-:W-:-:S05]  /*0aa0*/  LEA.HI R13, R13, R24, RZ, 0x1e ;  /* 0x000000180d0d7211 */ /* 0x000fca00078ff0ff */
[----:B------:R-:W-:-:S06]  /*0ab0*/  IMAD.WIDE.U32 R12, R13, 0x10, R26 ;  /* 0x000000100d0c7825 */ /* 0x000fcc00078e001a */
[----:B------:R-:W2:Y:S01]  /*0ac0*/  LDG.E.128 R12, desc[UR14][R12.64] ;  /* 0x0000000e0c0c7981 */ /* 0x000ea2000c1e1d00 */
[----:B-----5:R-:W-:Y:S01]  /*0ad0*/  FMUL R23, R8, R23 ;  /* 0x0000001708177220 */ /* 0x020fe20000400000 */
[----:B------:R-:W-:-:S03]  /*0ae0*/  FMUL R20, R9, R20 ;  /* 0x0000001409147220 */ /* 0x000fc60000400000 */
[----:B------:R-:W-:Y:S01]  /*0af0*/  FFMA R23, R23, R23, R10 ;  /* 0x0000001717177223 */ /* 0x000fe2000000000a */
[----:B------:R-:W-:-:S04]  /*0b00*/  FFMA R20, R20, R20, R7 ;  /* 0x0000001414147223 */ /* 0x000fc80000000007 */
[----:B------:R-:W-:Y:S01]  /*0b10*/  FADD R23, R23, R20 ;  /* 0x0000001417177221 */ /* 0x000fe20000000000 */
[----:B------:R-:W-:Y:S01]  /*0b20*/  FMUL R20, R28, R21 ;  /* 0x000000151c147220 */ /* 0x000fe20000400000 */
[----:B------:R-:W-:-:S03]  /*0b30*/  FMUL R21, R29, R22 ;  /* 0x000000161d157220 */ /* 0x000fc60000400000 */
[----:B------:R-:W-:Y:S01]  /*0b40*/  FFMA R20, R20, R20, R11 ;  /* 0x0000001414147223 */ /* 0x000fe2000000000b */
[----:B------:R-:W-:-:S03]  /*0b50*/  FFMA R21, R21, R21, R30 ;  /* 0x0000001515157223 */ /* 0x000fc6000000001e */
[----:B------:R-:W-:Y:S01]  /*0b60*/  FADD R20, R20, R23 ;  /* 0x0000001714147221 */ /* 0x000fe20000000000 */
[----:B------:R-:W-:Y:S03]  /*0b70*/  STS [R4], R31 ;  /* 0x0000001f04007388 */ /* 0x000fe60000000800 */
[----:B------:R-:W-:Y:S02]  /*0b80*/  FADD R21, R21, R20 ;  /* 0x0000001415157221 */ /* 0x000fe40000000000 */
[----:B------:R-:W0:Y:S01]  /*0b90*/  LDS R20, [R6] ;  /* 0x0000000006147984 */ /* 0x000e220000000800 */
[----:B------:R-:W-:Y:S01]  /*0ba0*/  FMUL R19, R8, R19 ;  /* 0x0000001308137220 */ /* 0x000fe20000400000 */
[----:B------:R-:W-:Y:S01]  /*0bb0*/  LEA R25, R3, R4, 0x3 ;  /* 0x0000000403197211 */ /* 0x000fe200078e18ff */
[----:B0-----:R-:W-:Y:S01]  /*0bc0*/  FADD R21, R21, R20 ;  /* 0x0000001415157221 */ /* 0x001fe20000000000 */
[----:B------:R-:W-:Y:S01]  /*0bd0*/  FMUL R20, R9, R16 ;  /* 0x0000001009147220 */ /* 0x000fe20000400000 */
[----:B------:R-:W-:-:S03]  /*0be0*/  FFMA R16, R19, R19, R10 ;  /* 0x0000001313107223 */ /* 0x000fc6000000000a */
[----:B------:R-:W-:Y:S01]  /*0bf0*/  FFMA R19, R20, R20, R7 ;  /* 0x0000001414137223 */ /* 0x000fe20000000007 */
[----:B------:R0:W-:Y:S03]  /*0c00*/  STS [R6], R21 ;  /* 0x0000001506007388 */ /* 0x0001e60000000800 */
[----:B------:R-:W-:Y:S02]  /*0c10*/  FADD R16, R16, R19 ;  /* 0x0000001310107221 */ /* 0x000fe40000000000 */
[----:B------:R-:W1:Y:S01]  /*0c20*/  LDS R19, [R25] ;  /* 0x0000000019137984 */ /* 0x000e620000000800 */
[----:B------:R-:W-:Y:S01]  /*0c30*/  FMUL R20, R28, R17 ;  /* 0x000000111c147220 */ /* 0x000fe20000400000 */
[----:B------:R-:W-:-:S03]  /*0c40*/  FMUL R23, R29, R18 ;  /* 0x000000121d177220 */ /* 0x000fc60000400000 */
[----:B------:R-:W-:Y:S01]  /*0c50*/  FFMA R17, R20, R20, R11 ;  /* 0x0000001414117223 */ /* 0x000fe2000000000b */
[----:B------:R-:W-:-:S03]  /*0c60*/  FFMA R23, R23, R23, R30 ;  /* 0x0000001717177223 */ /* 0x000fc6000000001e */
[----:B------:R-:W-:Y:S01]  /*0c70*/  FADD R16, R17, R16 ;  /* 0x0000001011107221 */ /* 0x000fe20000000000 */
[----:B------:R-:W-:-:S03]  /*0c80*/  MOV R17, UR11 ;  /* 0x0000000b00117c02 */ /* 0x000fc60008000f00 */
[----:B------:R-:W-:Y:S01]  /*0c90*/  FADD R16, R23, R16 ;  /* 0x0000001017107221 */ /* 0x000fe20000000000 */
[----:B------:R-:W-:Y:S01]  /*0ca0*/  LEA.HI R17, R17, R24, RZ, 0x1e ;  /* 0x0000001811117211 */ /* 0x000fe200078ff0ff */
[----:B------:R-:W-:-:S06]  /*0cb0*/  UIADD3 UR6, UPT, UPT, UR5, UR11, URZ ;  /* 0x0000000b05067290 */ /* 0x000fcc000fffe0ff */
[----:B0-----:R-:W-:-:S04]  /*0cc0*/  MOV R21, UR6 ;  /* 0x0000000600157c02 */ /* 0x001fc80008000f00 */
[----:B------:R-:W-:Y:S01]  /*0cd0*/  LEA.HI R21, R21, R24, RZ, 0x1e ;  /* 0x0000001815157211 */ /* 0x000fe200078ff0ff */
[----:B-1----:R-:W-:Y:S01]  /*0ce0*/  FADD R56, R16, R19 ;  /* 0x0000001310387221 */ /* 0x002fe20000000000 */
[----:B------:R-:W-:-:S06]  /*0cf0*/  IMAD.WIDE.U32 R16, R17, 0x10, R26 ;  /* 0x0000001011107825 */ /* 0x000fcc00078e001a */
[----:B------:R-:W3:Y:S01]  /*0d00*/  LDG.E.128 R16, desc[UR14][R16.64] ;  /* 0x0000000e10107981 */ /* 0x000ee2000c1e1d00 */
[----:B------:R-:W-:-:S06]  /*0d10*/  IMAD.WIDE.U32 R20, R21, 0x10, R26 ;  /* 0x0000001015147825 */ /* 0x000fcc00078e001a */
[----:B------:R-:W4:Y:S04]  /*0d20*/  LDG.E.128 R20, desc[UR14][R20.64] ;  /* 0x0000000e14147981 */ /* 0x000f28000c1e1d00 */
[----:B------:R0:W-:Y:S02]  /*0d30*/  STS [R25], R56 ;  /* 0x0000003819007388 */ /* 0x0001e40000000800 */
[----:B0-----:R-:W-:Y:S01]  /*0d40*/  IMAD R25, R3, 0xc, R4 ;  /* 0x0000000c03197824 */ /* 0x001fe200078e0204 */
[----:B------:R-:W-:Y:S01]  /*0d50*/  UIADD3 UR7, UPT, UPT, UR11, UR12, URZ ;  /* 0x0000000c0b077290 */ /* 0x000fe2000fffe0ff */
[----:B--2---:R-:W-:Y:S01]  /*0d60*/  FMUL R15, R8, R15 ;  /* 0x0000000f080f7220 */ /* 0x004fe20000400000 */
        /* <DEDUP_REMOVED lines=8> */
[----:B------:R-:W-:-:S04]  /*0df0*/  FADD R12, R12, R15 ;  /* 0x0000000f0c0c7221 */ /* 0x000fc80000000000 */
[----:B------:R-:W-:Y:S02]  /*0e00*/  FADD R12, R13, R12 ;  /* 0x0000000c0d0c7221 */ /* 0x000fe40000000000 */
[----:B------:R-:W0:Y:S02]  /*0e10*/  LDS R13, [R25] ;  /* 0x00000000190d7984 */ /* 0x000e240000000800 */
[----:B0-----:R-:W-:Y:S01]  /*0e20*/  FADD R56, R12, R13 ;  /* 0x0000000d0c387221 */ /* 0x001fe20000000000 */
[----:B------:R-:W-:-:S04]  /*0e30*/  MOV R13, UR7 ;  /* 0x00000007000d7c02 */ /* 0x000fc80008000f00 */
[----:B------:R-:W-:-:S05]  /*0e40*/  LEA.HI R13, R13, R24, RZ, 0x1e ;  /* 0x000000180d0d7211 */ /* 0x000fca00078ff0ff */
[----:B------:R-:W-:-:S06]  /*0e50*/  IMAD.WIDE.U32 R12, R13, 0x10, R26 ;  /* 0x000000100d0c7825 */ /* 0x000fcc00078e001a */
[----:B------:R-:W2:Y:S01]  /*0e60*/  LDG.E.128 R12, desc[UR14][R12.64] ;  /* 0x0000000e0c0c7981 */ /* 0x000ea2000c1e1d00 */
[----:B------:R-:W-:-:S03]  /*0e70*/  UIADD3 UR8, UPT, UPT, UR11, UR13, URZ ;  /* 0x0000000d0b087290 */ /* 0x000fc6000fffe0ff */
[----:B------:R0:W-:Y:S01]  /*0e80*/  STS [R25], R56 ;  /* 0x0000003819007388 */ /* 0x0001e20000000800 */
[----:B---3--:R-:W-:Y:S01]  /*0e90*/  FMUL R19, R8, R19 ;  /* 0x0000001308137220 */ /* 0x008fe20000400000 */
[----:B------:R-:W-:-:S03]  /*0ea0*/  FMUL R16, R9, R16 ;  /* 0x0000001009107220 */ /* 0x000fc60000400000 */
[----:B------:R-:W-:Y:S01]  /*0eb0*/  FFMA R19, R19, R19, R10 ;  /* 0x0000001313137223 */ /* 0x000fe2000000000a */
[----:B------:R-:W-:-:S04]  /*0ec0*/  FFMA R16, R16, R16, R7 ;  /* 0x0000001010107223 */ /* 0x000fc80000000007 */
[----:B------:R-:W-:Y:S01]  /*0ed0*/  FADD R19, R19, R16 ;  /* 0x0000001013137221 */ /* 0x000fe20000000000 */
[----:B------:R-:W-:Y:S01]  /*0ee0*/  FMUL R16, R28, R17 ;  /* 0x000000111c107220 */ /* 0x000fe20000400000 */
[----:B----4-:R-:W-:Y:S01]  /*0ef0*/  FMUL R23, R8, R23 ;  /* 0x0000001708177220 */ /* 0x010fe20000400000 */
[----:B------:R-:W-:Y:S02]  /*0f00*/  FMUL R20, R9, R20 ;  /* 0x0000001409147220 */ /* 0x000fe40000400000 */
[----:B------:R-:W-:Y:S01]  /*0f10*/  FFMA R16, R16, R16, R11 ;  /* 0x0000001010107223 */ /* 0x000fe2000000000b */
[----:B------:R-:W-:Y:S01]  /*0f20*/  FFMA R23, R23, R23, R10 ;  /* 0x0000001717177223 */ /* 0x000fe2000000000a */
[----:B------:R-:W-:Y:S02]  /*0f30*/  FFMA R20, R20, R20, R7 ;  /* 0x0000001414147223 */ /* 0x000fe40000000007 */
[----:B------:R-:W-:Y:S01]  /*0f40*/  FADD R19, R16, R19 ;  /* 0x0000001310137221 */ /* 0x000fe20000000000 */
[----:B------:R-:W-:Y:S01]  /*0f50*/  FMUL R16, R28, R21 ;  /* 0x000000151c107220 */ /* 0x000fe20000400000 */
[----:B------:R-:W-:Y:S01]  /*0f60*/  FMUL R21, R29, R18 ;  /* 0x000000121d157220 */ /* 0x000fe20000400000 */
[----:B------:R-:W-:Y:S01]  /*0f70*/  MOV R17, UR8 ;  /* 0x0000000800117c02 */ /* 0x000fe20008000f00 */
[----:B------:R-:W-:Y:S01]  /*0f80*/  FADD R23, R23, R20 ;  /* 0x0000001417177221 */ /* 0x000fe20000000000 */
[----:B------:R-:W-:Y:S01]  /*0f90*/  FFMA R20, R16, R16, R11 ;  /* 0x0000001010147223 */ /* 0x000fe2000000000b */
[----:B------:R-:W-:Y:S01]  /*0fa0*/  FFMA R16, R21, R21, R30 ;  /* 0x0000001515107223 */ /* 0x000fe2000000001e */
[----:B------:R-:W-:-:S03]  /*0fb0*/  LEA.HI R17, R17, R24, RZ, 0x1e ;  /* 0x0000001811117211 */ /* 0x000fc600078ff0ff */
[----:B------:R-:W-:Y:S02]  /*0fc0*/  FADD R21, R16, R19 ;  /* 0x0000001310157221 */ /* 0x000fe40000000000 */
[----:B------:R-:W-:-:S06]  /*0fd0*/  IMAD.WIDE.U32 R16, R17, 0x10, R26 ;  /* 0x0000001011107825 */ /* 0x000fcc00078e001a */
[----:B------:R-:W3:Y:S01]  /*0fe0*/  LDG.E.128 R16, desc[UR14][R16.64] ;  /* 0x0000000e10107981 */ /* 0x000ee2000c1e1d00 */
[----:B0-----:R-:W-:Y:S01]  /*0ff0*/  LEA R56, R3, R4, 0x4 ;  /* 0x0000000403387211 */ /* 0x001fe200078e20ff */
[----:B------:R-:W-:Y:S01]  /*1000*/  FADD R20, R20, R23 ;  /* 0x0000001714147221 */ /* 0x000fe20000000000 */
[----:B------:R-:W-:-:S03]  /*1010*/  FMUL R23, R29, R22 ;  /* 0x000000161d177220 */ /* 0x000fc60000400000 */
[----:B------:R-:W0:Y:S01]  /*1020*/  LDS R22, [R56] ;  /* 0x0000000038167984 */ /* 0x000e220000000800 */
[----:B------:R-:W-:Y:S01]  /*1030*/  FFMA R23, R23, R23, R30 ;  /* 0x0000001717177223 */ /* 0x000fe2000000001e */
[----:B------:R-:W-:-:S03]  /*1040*/  LEA R25, R3, R56, 0x2 ;  /* 0x0000003803197211 */ /* 0x000fc600078e10ff */
[----:B------:R-:W-:Y:S01]  /*1050*/  FADD R20, R23, R20 ;  /* 0x0000001417147221 */ /* 0x000fe20000000000 */
[----:B0-----:R-:W-:-:S05]  /*1060*/  FADD R21, R21, R22 ;  /* 0x0000001615157221 */ /* 0x001fca0000000000 */
[----:B------:R0:W-:Y:S04]  /*1070*/  STS [R56], R21 ;  /* 0x0000001538007388 */ /* 0x0001e80000000800 */
[----:B------:R-:W1:Y:S01]  /*1080*/  LDS R23, [R25] ;  /* 0x0000000019177984 */ /* 0x000e620000000800 */
[----:B------:R-:W-:-:S06]  /*1090*/  UIADD3 UR9, UPT, UPT, UR11, UR11, URZ ;  /* 0x0000000b0b097290 */ /* 0x000fcc000fffe0ff */
[----:B0-----:R-:W-:-:S04]  /*10a0*/  MOV R21, UR9 ;  /* 0x0000000900157c02 */ /* 0x001fc80008000f00 */
[----:B------:R-:W-:Y:S01]  /*10b0*/  LEA.HI R21, R21, R24, RZ, 0x1e ;  /* 0x0000001815157211 */ /* 0x000fe200078ff0ff */
[----:B-1----:R-:W-:Y:S01]  /*10c0*/  FADD R58, R20, R23 ;  /* 0x00000017143a7221 */ /* 0x002fe20000000000 */
[----:B--2---:R-:W-:Y:S01]  /*10d0*/  FMUL R15, R8, R15 ;  /* 0x0000000f080f7220 */ /* 0x004fe20000400000 */
[----:B------:R-:W-:-:S03]  /*10e0*/  FMUL R20, R9, R12 ;  /* 0x0000000c09147220 */ /* 0x000fc60000400000 */
[----:B------:R-:W-:Y:S01]  /*10f0*/  FFMA R12, R15, R15, R10 ;  /* 0x0000000f0f0c7223 */ /* 0x000fe2000000000a */
[----:B------:R-:W-:Y:S01]  /*1100*/  FFMA R15, R20, R20, R7 ;  /* 0x00000014140f7223 */ /* 0x000fe20000000007 */
[----:B------:R-:W-:-:S06]  /*1110*/  IMAD.WIDE.U32 R20, R21, 0x10, R26 ;  /* 0x0000001015147825 */ /* 0x000fcc00078e001a */
[----:B------:R-:W2:Y:S04]  /*1120*/  LDG.E.128 R20, desc[UR14][R20.64] ;  /* 0x0000000e14147981 */ /* 0x000ea8000c1e1d00 */
[----:B------:R0:W-:Y:S01]  /*1130*/  STS [R25], R58 ;  /* 0x0000003a19007388 */ /* 0x0001e20000000800 */
[----:B------:R-:W-:Y:S01]  /*1140*/  FADD R12, R12, R15 ;  /* 0x0000000f0c0c7221 */ /* 0x000fe20000000000 */
[----:B0-----:R-:W-:-:S04]  /*1150*/  FMUL R58, R28, R13 ;  /* 0x0000000d1c3a7220 */ /* 0x001fc80000400000 */
[----:B------:R-:W-:-:S04]  /*1160*/  FFMA R13, R58, R58, R11 ;  /* 0x0000003a3a0d7223 */ /* 0x000fc8000000000b */
[----:B------:R-:W-:Y:S01]  /*1170*/  FADD R12, R13, R12 ;  /* 0x0000000c0d0c7221 */ /* 0x000fe20000000000 */
[----:B------:R-:W-:Y:S01]  /*1180*/  FMUL R13, R29, R14 ;  /* 0x0000000e1d0d7220 */ /* 0x000fe20000400000 */
[----:B------:R-:W-:-:S03]  /*1190*/  LEA R25, R3, R56, 0x3 ;  /* 0x0000003803197211 */ /* 0x000fc600078e18ff */
[----:B------:R-:W-:-:S04]  /*11a0*/  FFMA R13, R13, R13, R30 ;  /* 0x0000000d0d0d7223 */ /* 0x000fc8000000001e */
[----:B------:R-:W-:Y:S02]  /*11b0*/  FADD R12, R13, R12 ;  /* 0x0000000c0d0c7221 */ /* 0x000fe40000000000 */
[----:B------:R-:W0:Y:S01]  /*11c0*/  LDS R13, [R25] ;  /* 0x00000000190d7984 */ /* 0x000e220000000800 */
[----:B------:R-:W-:Y:S01]  /*11d0*/  UIADD3 UR6, UPT, UPT, UR11, UR6, URZ ;  /* 0x000000060b067290 */ /* 0x000fe2000fffe0ff */
[----:B---3--:R-:W-:Y:S01]  /*11e0*/  FMUL R19, R8, R19 ;  /* 0x0000001308137220 */ /* 0x008fe20000400000 */
[----:B0-----:R-:W-:Y:S01]  /*11f0*/  FADD R58, R12, R13 ;  /* 0x0000000d0c3a7221 */ /* 0x001fe20000000000 */
[----:B------:R-:W-:Y:S02]  /*1200*/  FMUL R12, R9, R16 ;  /* 0x00000010090c7220 */ /* 0x000fe40000400000 */
[----:B------:R-:W-:Y:S02]  /*1210*/  FFMA R16, R19, R19, R10 ;  /* 0x0000001313107223 */ /* 0x000fe4000000000a */
[----:B------:R-:W-:-:S04]  /*1220*/  FFMA R13, R12, R12, R7 ;  /* 0x0000000c0c0d7223 */ /* 0x000fc80000000007 */
[----:B------:R-:W-:Y:S01]  /*1230*/  FADD R16, R16, R13 ;  /* 0x0000000d10107221 */ /* 0x000fe20000000000 */
[----:B------:R-:W-:-:S04]  /*1240*/  MOV R13, UR6 ;  /* 0x00000006000d7c02 */ /* 0x000fc80008000f00 */
[----:B------:R-:W-:-:S05]  /*1250*/  LEA.HI R13, R13, R24, RZ, 0x1e ;  /* 0x000000180d0d7211 */ /* 0x000fca00078ff0ff */
[----:B------:R-:W-:-:S06]  /*1260*/  IMAD.WIDE.U32 R12, R13, 0x10, R26 ;  /* 0x000000100d0c7825 */ /* 0x000fcc00078e001a */
[----:B------:R-:W3:Y:S04]  /*1270*/  LDG.E.128 R12, desc[UR14][R12.64] ;  /* 0x0000000e0c0c7981 */ /* 0x000ee8000c1e1d00 */
[----:B------:R0:W-:Y:S02]  /*1280*/  STS [R25], R58 ;  /* 0x0000003a19007388 */ /* 0x0001e40000000800 */
[----:B0-----:R-:W-:-:S04]  /*1290*/  FMUL R58, R28, R17 ;  /* 0x000000111c3a7220 */ /* 0x001fc80000400000 */
[----:B------:R-:W-:-:S04]  /*12a0*/  FFMA R17, R58, R58, R11 ;  /* 0x0000003a3a117223 */ /* 0x000fc8000000000b */
[----:B------:R-:W-:Y:S01]  /*12b0*/  FADD R16, R17, R16 ;  /* 0x0000001011107221 */ /* 0x000fe20000000000 */
[----:B------:R-:W-:Y:S01]  /*12c0*/  FMUL R17, R29, R18 ;  /* 0x000000121d117220 */ /* 0x000fe20000400000 */
[----:B------:R-:W-:-:S03]  /*12d0*/  IMAD R25, R3, 0xc, R56 ;  /* 0x0000000c03197824 */ /* 0x000fc600078e0238 */
[----:B------:R-:W-:-:S04]  /*12e0*/  FFMA R17, R17, R17, R30 ;  /* 0x0000001111117223 */ /* 0x000fc8000000001e */
[----:B------:R-:W-:Y:S02]  /*12f0*/  FADD R16, R17, R16 ;  /* 0x0000001011107221 */ /* 0x000fe40000000000 */
[----:B------:R-:W0:Y:S01]  /*1300*/  LDS R17, [R25] ;  /* 0x0000000019117984 */ /* 0x000e220000000800 */
[----:B------:R-:W-:Y:S01]  /*1310*/  UIADD3 UR7, UPT, UPT, UR11, UR7, URZ ;  /* 0x000000070b077290 */ /* 0x000fe2000fffe0ff */
[----:B0-----:R-:W-:Y:S01]  /*1320*/  FADD R58, R16, R17 ;  /* 0x00000011103a7221 */ /* 0x001fe20000000000 */
[----:B--2---:R-:W-:Y:S01]  /*1330*/  FMUL R23, R8, R23 ;  /* 0x0000001708177220 */ /* 0x004fe20000400000 */
[----:B------:R-:W-:-:S03]  /*1340*/  FMUL R16, R9, R20 ;  /* 0x0000001409107220 */ /* 0x000fc60000400000 */
[----:B------:R-:W-:Y:S01]  /*1350*/  FFMA R20, R23, R23, R10 ;  /* 0x0000001717147223 */ /* 0x000fe2000000000a */
[----:B------:R-:W-:-:S04]  /*1360*/  FFMA R17, R16, R16, R7 ;  /* 0x0000001010117223 */ /* 0x000fc80000000007 */
[----:B------:R-:W-:Y:S01]  /*1370*/  FADD R20, R20, R17 ;  /* 0x0000001114147221 */ /* 0x000fe20000000000 */
[----:B------:R-:W-:-:S04]  /*1380*/  MOV R17, UR7 ;  /* 0x0000000700117c02 */ /* 0x000fc80008000f00 */
[----:B------:R-:W-:-:S05]  /*1390*/  LEA.HI R17, R17, R24, RZ, 0x1e ;  /* 0x0000001811117211 */ /* 0x000fca00078ff0ff */
[----:B------:R-:W-:-:S06]  /*13a0*/  IMAD.WIDE.U32 R16, R17, 0x10, R26 ;  /* 0x0000001011107825 */ /* 0x000fcc00078e001a */
[----:B------:R-:W2:Y:S01]  /*13b0*/  LDG.E.128 R16, desc[UR14][R16.64] ;  /* 0x0000000e10107981 */ /* 0x000ea2000c1e1d00 */
[----:B------:R-:W-:-:S03]  /*13c0*/  LEA R56, R3, R56, 0x4 ;  /* 0x0000003803387211 */ /* 0x000fc600078e20ff */
[----:B------:R0:W-:Y:S02]  /*13d0*/  STS [R25], R58 ;  /* 0x0000003a19007388 */ /* 0x0001e40000000800 */
[----:B0-----:R-:W-:-:S04]  /*13e0*/  FMUL R58, R28, R21 ;  /* 0x000000151c3a7220 */ /* 0x001fc80000400000 */
[----:B------:R-:W-:-:S04]  /*13f0*/  FFMA R21, R58, R58, R11 ;  /* 0x0000003a3a157223 */ /* 0x000fc8000000000b */
[----:B------:R-:W-:Y:S01]  /*1400*/  FADD R20, R21, R20 ;  /* 0x0000001415147221 */ /* 0x000fe20000000000 */
[----:B------:R-:W-:Y:S01]  /*1410*/  FMUL R21, R29, R22 ;  /* 0x000000161d157220 */ /* 0x000fe20000400000 */
[----:B------:R-:W-:-:S03]  /*1420*/  UIADD3 UR8, UPT, UPT, UR11, UR8, URZ ;  /* 0x000000080b087290 */ /* 0x000fc6000fffe0ff */
[----:B------:R-:W-:-:S04]  /*1430*/  FFMA R21, R21, R21, R30 ;  /* 0x0000001515157223 */ /* 0x000fc8000000001e */
[----:B------:R-:W-:Y:S01]  /*1440*/  FADD R20, R21, R20 ;  /* 0x0000001415147221 */ /* 0x000fe20000000000 */
[----:B---3--:R-:W-:Y:S01]  /*1450*/  FMUL R15, R8, R15 ;  /* 0x0000000f080f7220 */ /* 0x008fe20000400000 */
[----:B------:R-:W-:-:S03]  /*1460*/  FMUL R12, R9, R12 ;  /* 0x0000000c090c7220 */ /* 0x000fc60000400000 */
[----:B------:R-:W-:Y:S01]  /*1470*/  FFMA R15, R15, R15, R10 ;  /* 0x0000000f0f0f7223 */ /* 0x000fe2000000000a */
[----:B------:R-:W-:-:S04]  /*1480*/  FFMA R12, R12, R12, R7 ;  /* 0x0000000c0c0c7223 */ /* 0x000fc80000000007 */
[----:B------:R-:W-:Y:S01]  /*1490*/  FADD R15, R15, R12 ;  /* 0x0000000c0f0f7221 */ /* 0x000fe20000000000 */
[----:B------:R-:W-:Y:S02]  /*14a0*/  FMUL R12, R28, R13 ;  /* 0x0000000d1c0c7220 */ /* 0x000fe40000400000 */
[----:B------:R-:W0:Y:S01]  /*14b0*/  LDS R13, [R56] ;  /* 0x00000000380d7984 */ /* 0x000e220000000800 */
[----:B------:R-:W-:-:S04]  /*14c0*/  MOV R21, UR8 ;  /* 0x0000000800157c02 */ /* 0x000fc80008000f00 */
[----:B------:R-:W-:Y:S01]  /*14d0*/  LEA.HI R21, R21, R24, RZ, 0x1e ;  /* 0x0000001815157211 */ /* 0x000fe200078ff0ff */
[----:B------:R-:W-:-:S04]  /*14e0*/  FFMA R12, R12, R12, R11 ;  /* 0x0000000c0c0c7223 */ /* 0x000fc8000000000b */
[----:B------:R-:W-:Y:S01]  /*14f0*/  FADD R12, R12, R15 ;  /* 0x0000000f0c0c7221 */ /* 0x000fe20000000000 */
[----:B------:R-:W-:Y:S01]  /*1500*/  FMUL R15, R29, R14 ;  /* 0x0000000e1d0f7220 */ /* 0x000fe20000400000 */
[----:B------:R-:W-:-:S03]  /*1510*/  LEA R25, R3, R56, 0x2 ;  /* 0x0000003803197211 */ /* 0x000fc600078e10ff */
[----:B------:R-:W-:-:S04]  /*1520*/  FFMA R15, R15, R15, R30 ;  /* 0x0000000f0f0f7223 */ /* 0x000fc8000000001e */
[----:B------:R-:W-:Y:S01]  /*1530*/  FADD R12, R15, R12 ;  /* 0x0000000c0f0c7221 */ /* 0x000fe20000000000 */
[----:B0-----:R-:W-:Y:S01]  /*1540*/  FADD R13, R20, R13 ;  /* 0x0000000d140d7221 */ /* 0x001fe20000000000 */
[----:B------:R-:W-:-:S06]  /*1550*/  IMAD.WIDE.U32 R20, R21, 0x10, R26 ;  /* 0x0000001015147825 */ /* 0x000fcc00078e001a */
[----:B------:R-:W3:Y:S04]  /*1560*/  LDG.E.128 R20, desc[UR14][R20.64] ;  /* 0x0000000e14147981 */ /* 0x000ee8000c1e1d00 */
[----:B------:R-:W-:Y:S04]  /*1570*/  STS [R56], R13 ;  /* 0x0000000d38007388 */ /* 0x000fe80000000800 */
        /* <DEDUP_REMOVED lines=11> */
[----:B------:R-:W2:Y:S04]  /*1630*/  LDG.E.128 R12, desc[UR14][R12.64] ;  /* 0x0000000e0c0c7981 */ /* 0x000ea8000c1e1d00 */
[----:B------:R0:W-:Y:S02]  /*1640*/  STS [R25], R58 ;  /* 0x0000003a19007388 */ /* 0x0001e40000000800 */
[----:B0-----:R-:W-:-:S04]  /*1650*/  FMUL R58, R28, R17 ;  /* 0x000000111c3a7220 */ /* 0x001fc80000400000 */
[----:B------:R-:W-:-:S04]  /*1660*/  FFMA R17, R58, R58, R11 ;  /* 0x0000003a3a117223 */ /* 0x000fc8000000000b */
[----:B------:R-:W-:Y:S01]  /*1670*/  FADD R16, R17, R16 ;  /* 0x0000001011107221 */ /* 0x000fe20000000000 */
[----:B------:R-:W-:-:S04]  /*1680*/  FMUL R17, R29, R18 ;  /* 0x000000121d117220 */ /* 0x000fc80000400000 */
[----:B------:R-:W-:-:S04]  /*1690*/  FFMA R17, R17, R17, R30 ;  /* 0x0000001111117223 */ /* 0x000fc8000000001e */
[----:B------:R-:W-:Y:S01]  /*16a0*/  FADD R17, R17, R16 ;  /* 0x0000001011117221 */ /* 0x000fe20000000000 */
[----:B------:R-:W-:-:S05]  /*16b0*/  LEA R16, R3, R56, 0x3 ;  /* 0x0000003803107211 */ /* 0x000fca00078e18ff */
[----:B------:R-:W0:Y:S01]  /*16c0*/  LDS R18, [R16] ;  /* 0x0000000010127984 */ /* 0x000e220000000800 */
[----:B------:R-:W-:Y:S01]  /*16d0*/  UIADD3 UR6, UPT, UPT, UR11, UR6, URZ ;  /* 0x000000060b067290 */ /* 0x000fe2000fffe0ff */
[----:B0-----:R-:W-:-:S05]  /*16e0*/  FADD R17, R17, R18 ;  /* 0x0000001211117221 */ /* 0x001fca0000000000 */
[----:B------:R0:W-:Y:S02]  /*16f0*/  STS [R16], R17 ;  /* 0x0000001110007388 */ /* 0x0001e40000000800 */
[----:B0-----:R-:W-:-:S04]  /*1700*/  MOV R17, UR6 ;  /* 0x0000000600117c02 */ /* 0x001fc80008000f00 */
[----:B------:R-:W-:Y:S01]  /*1710*/  LEA.HI R17, R17, R24, RZ, 0x1e ;  /* 0x0000001811117211 */ /* 0x000fe200078ff0ff */
[----:B---3--:R-:W-:Y:S01]  /*1720*/  FMUL R23, R8, R23 ;  /* 0x0000001708177220 */ /* 0x008fe20000400000 */
[----:B------:R-:W-:Y:S01]  /*1730*/  FMUL R20, R9, R20 ;  /* 0x0000001409147220 */ /* 0x000fe20000400000 */
[----:B------:R-:W-:Y:S02]  /*1740*/  FMUL R18, R28, R21 ;  /* 0x000000151c127220 */ /* 0x000fe40000400000 */
[----:B------:R-:W-:Y:S01]  /*1750*/  FFMA R23, R23, R23, R10 ;  /* 0x0000001717177223 */ /* 0x000fe2000000000a */
[----:B------:R-:W-:Y:S01]  /*1760*/  FFMA R20, R20, R20, R7 ;  /* 0x0000001414147223 */ /* 0x000fe20000000007 */
[----:B------:R-:W-:Y:S01]  /*1770*/  FFMA R18, R18, R18, R11 ;  /* 0x0000001212127223 */ /* 0x000fe2000000000b */
[----:B------:R-:W-:Y:S01]  /*1780*/  FMUL R19, R29, R22 ;  /* 0x000000161d137220 */ /* 0x000fe20000400000 */
[----:B------:R-:W-:-:S04]  /*1790*/  IMAD.WIDE.U32 R16, R17, 0x10, R26 ;  /* 0x0000001011107825 */ /* 0x000fc800078e001a */
[----:B------:R-:W-:Y:S01]  /*17a0*/  FADD R23, R23, R20 ;  /* 0x0000001417177221 */ /* 0x000fe20000000000 */
[----:B------:R-:W-:-:S03]  /*17b0*/  FFMA R20, R19, R19, R30 ;  /* 0x0000001313147223 */ /* 0x000fc6000000001e */
[----:B------:R-:W-:Y:S02]  /*17c0*/  FADD R23, R18, R23 ;  /* 0x0000001712177221 */ /* 0x000fe40000000000 */
[----:B------:R-:W3:Y:S01]  /*17d0*/  LDG.E.128 R16, desc[UR14][R16.64] ;  /* 0x0000000e10107981 */ /* 0x000ee2000c1e1d00 */
[----:B------:R-:W-:Y:S02]  /*17e0*/  IMAD R21, R3, 0xc, R56 ;  /* 0x0000000c03157824 */ /* 0x000fe400078e0238 */
[----:B------:R-:W-:-:S03]  /*17f0*/  FADD R20, R20, R23 ;  /* 0x0000001714147221 */ /* 0x000fc60000000000 */
[----:B------:R-:W0:Y:S01]  /*1800*/  LDS R23, [R21] ;  /* 0x0000000015177984 */ /* 0x000e220000000800 */
[----:B------:R-:W-:Y:S02]  /*1810*/  UIADD3 UR7, UPT, UPT, UR11, UR7, URZ ;  /* 0x000000070b077290 */ /* 0x000fe4000fffe0ff */
[----:B------:R-:W-:Y:S01]  /*1820*/  UIADD3 UR8, UPT, UPT, UR11, UR8, URZ ;  /* 0x000000080b087290 */ /* 0x000fe2000fffe0ff */
[----:B0-----:R-:W-:-:S05]  /*1830*/  FADD R20, R20, R23 ;  /* 0x0000001714147221 */ /* 0x001fca0000000000 */
[----:B------:R0:W-:Y:S01]  /*1840*/  STS [R21], R20 ;  /* 0x0000001415007388 */ /* 0x0001e20000000800 */
[----:B--2---:R-:W-:Y:S01]  /*1850*/  FMUL R15, R8, R15 ;  /* 0x0000000f080f7220 */ /* 0x004fe20000400000 */
[----:B------:R-:W-:-:S03]  /*1860*/  FMUL R12, R9, R12 ;  /* 0x0000000c090c7220 */ /* 0x000fc60000400000 */
[----:B------:R-:W-:Y:S01]  /*1870*/  FFMA R15, R15, R15, R10 ;  /* 0x0000000f0f0f7223 */ /* 0x000fe2000000000a */
[----:B------:R-:W-:-:S04]  /*1880*/  FFMA R12, R12, R12, R7 ;  /* 0x0000000c0c0c7223 */ /* 0x000fc80000000007 */
[----:B------:R-:W-:Y:S01]  /*1890*/  FADD R15, R15, R12 ;  /* 0x0000000c0f0f7221 */ /* 0x000fe20000000000 */
[----:B------:R-:W-:Y:S01]  /*18a0*/  FMUL R12, R28, R13 ;  /* 0x0000000d1c0c7220 */ /* 0x000fe20000400000 */
[----:B------:R-:W-:-:S04]  /*18b0*/  MOV R13, UR7 ;  /* 0x00000007000d7c02 */ /* 0x000fc80008000f00 */
[----:B------:R-:W-:-:S05]  /*18c0*/  LEA.HI R13, R13, R24, RZ, 0x1e ;  /* 0x000000180d0d7211 */ /* 0x000fca00078ff0ff */
[----:B0-----:R-:W-:-:S06]  /*18d0*/  IMAD.WIDE.U32 R20, R13, 0x10, R26 ;  /* 0x000000100d147825 */ /* 0x001fcc00078e001a */
[----:B------:R-:W2:Y:S01]  /*18e0*/  LDG.E.128 R20, desc[UR14][R20.64] ;  /* 0x0000000e14147981 */ /* 0x000ea2000c1e1d00 */
[----:B------:R-:W-:-:S04]  /*18f0*/  MOV R13, UR8 ;  /* 0x00000008000d7c02 */ /* 0x000fc80008000f00 */
[----:B------:R-:W-:-:S05]  /*1900*/  LEA.HI R13, R13, R24, RZ, 0x1e ;  /* 0x000000180d0d7211 */ /* 0x000fca00078ff0ff */
[----:B------:R-:W-:-:S06]  /*1910*/  IMAD.WIDE.U32 R26, R13, 0x10, R26 ;  /* 0x000000100d1a7825 */ /* 0x000fcc00078e001a */
[----:B------:R-:W4:Y:S01]  /*1920*/  LDG.E.128 R24, desc[UR14][R26.64] ;  /* 0x0000000e1a187981 */ /* 0x000f22000c1e1d00 */
[----:B------:R-:W-:Y:S01]  /*1930*/  FMUL R13, R29, R14 ;  /* 0x0000000e1d0d7220 */ /* 0x000fe20000400000 */
[----:B------:R-:W-:Y:S01]  /*1940*/  FFMA R12, R12, R12, R11 ;  /* 0x0000000c0c0c7223 */ /* 0x000fe2000000000b */
[----:B------:R-:W-:Y:S02]  /*1950*/  LEA R56, R3, R56, 0x4 ;  /* 0x0000003803387211 */ /* 0x000fe400078e20ff */
[----:B------:R-:W-:Y:S01]  /*1960*/  FFMA R13, R13, R13, R30 ;  /* 0x0000000d0d0d7223 */ /* 0x000fe2000000001e */
[----:B------:R-:W-:-:S04]  /*1970*/  FADD R12, R12, R15 ;  /* 0x0000000f0c0c7221 */ /* 0x000fc80000000000 */
[----:B------:R-:W-:Y:S02]  /*1980*/  FADD R12, R13, R12 ;  /* 0x0000000c0d0c7221 */ /* 0x000fe40000000000 */
[----:B------:R-:W0:Y:S02]  /*1990*/  LDS R13, [R56] ;  /* 0x00000000380d7984 */ /* 0x000e240000000800 */
[----:B0-----:R-:W-:-:S05]  /*19a0*/  FADD R13, R12, R13 ;  /* 0x0000000d0c0d7221 */ /* 0x001fca0000000000 */
[----:B------:R-:W-:Y:S01]  /*19b0*/  STS [R56], R13 ;  /* 0x0000000d38007388 */ /* 0x000fe20000000800 */
[----:B---3--:R-:W-:Y:S01]  /*19c0*/  FMUL R19, R8, R19 ;  /* 0x0000001308137220 */ /* 0x008fe20000400000 */
[----:B------:R-:W-:Y:S01]  /*19d0*/  FMUL R16, R9, R16 ;  /* 0x0000001009107220 */ /* 0x000fe20000400000 */
[----:B------:R-:W-:Y:S02]  /*19e0*/  FMUL R12, R28, R17 ;  /* 0x000000111c0c7220 */ /* 0x000fe40000400000 */
[----:B------:R-:W-:Y:S01]  /*19f0*/  FFMA R19, R19, R19, R10 ;  /* 0x0000001313137223 */ /* 0x000fe2000000000a */
[----:B------:R-:W-:Y:S01]  /*1a00*/  FFMA R16, R16, R16, R7 ;  /* 0x0000001010107223 */ /* 0x000fe20000000007 */
[----:B------:R-:W-:Y:S01]  /*1a10*/  FFMA R12, R12, R12, R11 ;  /* 0x0000000c0c0c7223 */ /* 0x000fe2000000000b */
[----:B------:R-:W-:Y:S02]  /*1a20*/  FMUL R15, R29, R18 ;  /* 0x000000121d0f7220 */ /* 0x000fe40000400000 */
[----:B------:R-:W-:-:S02]  /*1a30*/  FADD R19, R19, R16 ;  /* 0x0000001013137221 */ /* 0x000fc40000000000 */
[----:B------:R-:W-:Y:S02]  /*1a40*/  FFMA R15, R15, R15, R30 ;  /* 0x0000000f0f0f7223 */ /* 0x000fe4000000001e */
[----:B------:R-:W-:-:S04]  /*1a50*/  FADD R12, R12, R19 ;  /* 0x000000130c0c7221 */ /* 0x000fc80000000000 */
[----:B------:R-:W-:Y:S01]  /*1a60*/  FADD R12, R15, R12 ;  /* 0x0000000c0f0c7221 */ /* 0x000fe20000000000 */
[----:B------:R-:W-:-:S05]  /*1a70*/  LEA R15, R3, R56, 0x2 ;  /* 0x00000038030f7211 */ /* 0x000fca00078e10ff */
[----:B------:R-:W0:Y:S02]  /*1a80*/  LDS R17, [R15] ;  /* 0x000000000f117984 */ /* 0x000e240000000800 */
[----:B0-----:R-:W-:Y:S01]  /*1a90*/  FADD R16, R12, R17 ;  /* 0x000000110c107221 */ /* 0x001fe20000000000 */
[----:B------:R-:W-:-:S04]  /*1aa0*/  LEA R12, R3, R56, 0x3 ;  /* 0x00000038030c7211 */ /* 0x000fc800078e18ff */
[----:B------:R-:W-:Y:S04]  /*1ab0*/  STS [R15], R16 ;  /* 0x000000100f007388 */ /* 0x000fe80000000800 */
[----:B------:R-:W0:Y:S01]  /*1ac0*/  LDS R14, [R12] ;  /* 0x000000000c0e7984 */ /* 0x000e220000000800 */
[----:B------:R-:W-:Y:S01]  /*1ad0*/  IMAD R56, R3, 0xc, R56 ;  /* 0x0000000c03387824 */ /* 0x000fe200078e0238 */
[----:B------:R-:W-:-:S04]  /*1ae0*/  UIADD3 UR4, UPT, UPT, UR4, 0x1, URZ ;  /* 0x0000000104047890 */ /* 0x000fc8000fffe0ff */
[----:B------:R-:W-:Y:S01]  /*1af0*/  UISETP.NE.AND UP0, UPT, UR4, UR10, UPT ;  /* 0x0000000a0400728c */ /* 0x000fe2000bf05270 */
[----:B--2---:R-:W-:Y:S01]  /*1b00*/  FMUL R23, R8, R23 ;  /* 0x0000001708177220 */ /* 0x004fe20000400000 */
        /* <DEDUP_REMOVED lines=9> */
[----:B------:R-:W-:-:S04]  /*1ba0*/  FADD R13, R13, R18 ;  /* 0x000000120d0d7221 */ /* 0x000fc80000000000 */
[----:B0-----:R-:W-:-:S05]  /*1bb0*/  FADD R15, R13, R14 ;  /* 0x0000000e0d0f7221 */ /* 0x001fca0000000000 */
[----:B------:R-:W-:Y:S04]  /*1bc0*/  STS [R12], R15 ;  /* 0x0000000f0c007388 */ /* 0x000fe80000000800 */
[----:B------:R-:W0:Y:S01]  /*1bd0*/  LDS R13, [R56] ;  /* 0x00000000380d7984 */ /* 0x000e220000000800 */
[----:B----4-:R-:W-:Y:S01]  /*1be0*/  FMUL R27, R8, R27 ;  /* 0x0000001b081b7220 */ /* 0x010fe20000400000 */
[----:B------:R-:W-:Y:S01]  /*1bf0*/  FMUL R24, R9, R24 ;  /* 0x0000001809187220 */ /* 0x000fe20000400000 */
[----:B------:R-:W-:Y:S02]  /*1c00*/  FMUL R28, R28, R25 ;  /* 0x000000191c1c7220 */ /* 0x000fe40000400000 */
[----:B------:R-:W-:Y:S01]  /*1c10*/  FFMA R10, R27, R27, R10 ;  /* 0x0000001b1b0a7223 */ /* 0x000fe2000000000a */
        /* <DEDUP_REMOVED lines=10> */
.L_x_19:
[----:B------:R-:W2:Y:S08]  /*1cc0*/  S2UR UR6, SR_CgaCtaId ;  /* 0x00000000000679c3 */ /* 0x000eb00000008800 */
[----:B------:R-:W-:Y:S01]  /*1cd0*/  BAR.SYNC.DEFER_BLOCKING 0x0 ;  /* 0x0000000000007b1d */ /* 0x000fe20000010000 */
[----:B------:R-:W-:-:S04]  /*1ce0*/  IADD3 R5, PT, PT, R3, R5, RZ ;  /* 0x0000000503057210 */ /* 0x000fc80007ffe0ff */
[----:B------:R-:W-:Y:S01]  /*1cf0*/  ISETP.GE.U32.AND P0, PT, R5, UR16, PT ;  /* 0x0000001005007c0c */ /* 0x000fe2000bf06070 */
[----:B------:R-:W-:Y:S02]  /*1d00*/  UMOV UR4, 0x400 ;  /* 0x0000040000047882 */ /* 0x000fe40000000000 */
[----:B------:R-:W3:Y:S01]  /*1d10*/  LDC.64 R24, c[0x0][0x388] ;  /* 0x0000e200ff187b82 */ /* 0x000ee20000000a00 */
[----:B--2---:R-:W-:-:S07]  /*1d20*/  ULEA UR4, UR6, UR4, 0x18 ;  /* 0x0000000406047291 */ /* 0x004fce000f8ec0ff */
[----:B------:R-:W2:Y:S01]  /*1d30*/  S2UR UR6, SR_CTAID.X ;  /* 0x00000000000679c3 */ /* 0x000ea20000002500 */
[----:B---3--:R-:W-:Y:S01]  /*1d40*/  IMAD.WIDE.U32 R28, R0, 0x4, R24 ;  /* 0x00000004001c7825 */ /* 0x008fe200078e0018 */
[----:B0-----:R-:W0:Y:S04]  /*1d50*/  LDS.128 R8, [UR4] ;  /* 0x00000004ff087984 */ /* 0x001e280008000c00 */
[----:B-1----:R-:W1:Y:S04]  /*1d60*/  LDS.128 R12, [UR4+0x10] ;  /* 0x00001004ff0c7984 */ /* 0x002e680008000c00 */
[----:B------:R-:W3:Y:S04]  /*1d70*/  LDS.128 R16, [UR4+0x20] ;  /* 0x00002004ff107984 */ /* 0x000ee80008000c00 */
[----:B------:R-:W4:Y:S01]  /*1d80*/  LDS.128 R20, [UR4+0x30] ;  /* 0x00003004ff147984 */ /* 0x000f220008000c00 */
[----:B--2---:R-:W-:-:S04]  /*1d90*/  IMAD R7, R3, UR6, R0 ;  /* 0x0000000603077c24 */ /* 0x004fc8000f8e0200 */
[----:B------:R-:W-:-:S04]  /*1da0*/  IMAD.WIDE.U32 R26, R7, 0x4, R24 ;  /* 0x00000004071a7825 */ /* 0x000fc800078e0018 */
[----:B------:R-:W-:-:S04]  /*1db0*/  IMAD R7, R3, UR6, R7 ;  /* 0x0000000603077c24 */ /* 0x000fc8000f8e0207 */
[----:B------:R-:W-:Y:S02]  /*1dc0*/  IMAD R57, R3, UR6, R7 ;  /* 0x0000000603397c24 */ /* 0x000fe4000f8e0207 */
[----:B------:R-:W-:-:S04]  /*1dd0*/  IMAD.WIDE.U32 R30, R7, 0x4, R24 ;  /* 0x00000004071e7825 */ /* 0x000fc800078e0018 */
[----:B------:R-:W-:Y:S01]  /*1de0*/  IMAD.WIDE.U32 R24, R57, 0x4, R24 ;  /* 0x0000000439187825 */ /* 0x000fe200078e0018 */
        /* <DEDUP_REMOVED lines=8> */
[----:B---3--:R0:W-:Y:S04]  /*1e70*/  STG.E desc[UR14][R46.64], R16 ;  /* 0x000000102e007986 */ /* 0x0081e8000c10190e */
[----:B------:R0:W-:Y:S04]  /*1e80*/  STG.E desc[UR14][R44.64], R17 ;  /* 0x000000112c007986 */ /* 0x0001e8000c10190e */
[----:B------:R0:W-:Y:S04]  /*1e90*/  STG.E desc[UR14][R42.64], R18 ;  /* 0x000000122a007986 */ /* 0x0001e8000c10190e */
[----:B------:R0:W-:Y:S04]  /*1ea0*/  STG.E desc[UR14][R40.64], R19 ;  /* 0x0000001328007986 */ /* 0x0001e8000c10190e */
[----:B----4-:R0:W-:Y:S04]  /*1eb0*/  STG.E desc[UR14][R38.64], R20 ;  /* 0x0000001426007986 */ /* 0x0101e8000c10190e */
[----:B------:R0:W-:Y:S04]  /*1ec0*/  STG.E desc[UR14][R36.64], R21 ;  /* 0x0000001524007986 */ /* 0x0001e8000c10190e */
[----:B------:R0:W-:Y:S04]  /*1ed0*/  STG.E desc[UR14][R34.64], R22 ;  /* 0x0000001622007986 */ /* 0x0001e8000c10190e */
[----:B------:R0:W-:Y:S01]  /*1ee0*/  STG.E desc[UR14][R32.64], R23 ;  /* 0x0000001720007986 */ /* 0x0001e2000c10190e */
[----:B------:R-:W-:Y:S06]  /*1ef0*/  BAR.SYNC.DEFER_BLOCKING 0x0 ;  /* 0x0000000000007b1d */ /* 0x000fec0000010000 */
[----:B------:R-:W-:Y:S05]  /*1f00*/  @!P0 BRA `(.L_x_21) ;  /* 0xffffffe400208947 */ /* 0x000fea000383ffff */
.L_x_18:
[----:B------:R-:W1:Y:S01]  /*1f10*/  LDCU UR4, c[0x0][0x370] ;  /* 0x00006e00ff0477ac */ /* 0x000e620008000800 */
[----:B------:R-:W2:Y:S01]  /*1f20*/  LDCU UR6, c[0x0][0x398] ;  /* 0x00007300ff0677ac */ /* 0x000ea20008000800 */
[----:B-1----:R-:W-:-:S04]  /*1f30*/  IADD3 R2, PT, PT, R2, UR4, RZ ;  /* 0x0000000402027c10 */ /* 0x002fc8000fffe0ff */
[----:B--2---:R-:W-:-:S13]  /*1f40*/  ISETP.GE.U32.AND P0, PT, R2, UR6, PT ;  /* 0x0000000602007c0c */ /* 0x004fda000bf06070 */
[----:B------:R-:W-:Y:S05]  /*1f50*/  @!P0 BRA `(.L_x_22) ;  /* 0xffffffe000f48947 */ /* 0x000fea000383ffff */
[----:B------:R-:W-:Y:S05]  /*1f60*/  EXIT ;  /* 0x000000000000794d */ /* 0x000fea0003800000 */
.L_x_23:
        /* <DEDUP_REMOVED lines=9> */
.L_x_26:


//--------------------- .nv.shared._Z13beamform_timeP5char4PfS1_jjj --------------------------
	.section	.nv.shared._Z13beamform_timeP5char4PfS1_jjj,"aw",@nobits
	.sectionflags	@""
	.align	4
.nv.shared._Z13beamform_timeP5char4PfS1_jjj:
	.zero		9472


//--------------------- .nv.shared.reserved.0     --------------------------
	.section	.nv.shared.reserved.0,"aw",@nobits
	.weak		__nv_reservedSMEM_offset_0_alias
	.size		__nv_reservedSMEM_offset_0_alias, 0, 64
	.other		__nv_reservedSMEM_offset_0_alias,@"STO_CUDA_RESERVED_SHARED STV_DEFAULT"
__nv_reservedSMEM_offset_0_alias:
	.zero		0
	.zero		64


//--------------------- .nv.shared._Z15beamform_sharedP5char4PfP6float4jjj --------------------------
	.section	.nv.shared._Z15beamform_sharedP5char4PfP6float4jjj,"aw",@nobits
	.sectionflags	@""
	.align	4
.nv.shared._Z15beamform_sharedP5char4PfP6float4jjj:
	.zero		17408


//--------------------- .nv.shared._Z15beamform_structP8ANTENNASPfP6float4jjj --------------------------
	.section	.nv.shared._Z15beamform_structP8ANTENNASPfP6float4jjj,"aw",@nobits
	.sectionflags	@""
	.align	4
.nv.shared._Z15beamform_structP8ANTENNASPfP6float4jjj:
	.zero		9216


//--------------------- .nv.constant0._Z13beamform_timeP5char4PfS1_jjj --------------------------
	.section	.nv.constant0._Z13beamform_timeP5char4PfS1_jjj,"a",@progbits
	.sectionflags	@""
	.align	4
.nv.constant0._Z13beamform_timeP5char4PfS1_jjj:
	.zero		932


//--------------------- .nv.constant0._Z15beamform_sharedP5char4PfP6float4jjj --------------------------
	.section	.nv.constant0._Z15beamform_sharedP5char4PfP6float4jjj,"a",@progbits
	.sectionflags	@""
	.align	4
.nv.constant0._Z15beamform_sharedP5char4PfP6float4jjj:
	.zero		932


//--------------------- .nv.constant0._Z15beamform_structP8ANTENNASPfP6float4jjj --------------------------
	.section	.nv.constant0._Z15beamform_structP8ANTENNASPfP6float4jjj,"a",@progbits
	.sectionflags	@""
	.align	4
.nv.constant0._Z15beamform_structP8ANTENNASPfP6float4jjj:
	.zero		932


//--------------------- SYMBOLS --------------------------

	.type		.nv.reservedSmem.offset0,@object
	.size		.nv.reservedSmem.offset0,0x4
	.type		.nv.reservedSmem.cap,@object
	.size		.nv.reservedSmem.cap,0x4
